	.target	sm_90a

	.elftype	@"ET_EXEC"


//--------------------- .note.nv.tkinfo           --------------------------
	.section	.note.nv.tkinfo,"",@"SHT_NOTE"
	.sectionflags	@"SHF_NOTE_NV_TKINFO"
	.tkinfo
        /*0018*/ 	.word	0x00000002
        /*0030*/ 	.string	""
        /*0030*/ 	.string	"ptxas"
        /*0030*/ 	.string	"Cuda compilation tools, release 13.0, V13.0.88"
        /*0030*/ 	.string	"Build cuda_13.0.r13.0/compiler.36424714_0"
        /*0030*/ 	.string	"-arch sm_90a -m 64 "



//--------------------- .note.nv.cuinfo           --------------------------
	.section	.note.nv.cuinfo,"",@"SHT_NOTE"
	.sectionflags	@"SHF_NOTE_NV_CUINFO"
        /*0018*/ 	.short	0x0002
        /*001a*/ 	.short	0x005a
        /*001c*/ 	.short	0x0082
	.zero		2


//--------------------- .nv.info                  --------------------------
	.section	.nv.info,"",@"SHT_CUDA_INFO"
	.align	4


	//----- nvinfo : EIATTR_REGCOUNT
	.align		4
        /*0000*/ 	.byte	0x04, 0x2f
        /*0002*/ 	.short	(.L_15 - .L_14)
	.align		4
.L_14:
        /*0004*/ 	.word	index@(_ZN7cutlass13device_kernelINS_4gemm6kernel13GemmUniversalIN4cute5tupleIJiiiiEEENS1_10collective13CollectiveMmaINS1_37MainloopSm90TmaGmmaWarpSpecializedFP8ILi17ENS5_IJNS4_1CILi2EEENSA_ILi1EEESC_EEENS1_35KernelTmaWarpSpecializedCooperativeEEENS5_IJNSA_ILi128EEENSA_ILi64EEESH_EEENS_12float_e4m3_tENS5_IJlSC_lEEESJ_SK_NS4_8TiledMMAINS4_8MMA_AtomIJNS4_4SM904GMMA30MMA_64x64x32_F32E4M3E4M3_SS_TNILNSO_7ScaleInE1ELSQ_1EEEEEENS4_6LayoutISD_NS5_IJSC_NSA_ILi0EEESU_EEEEENS5_IJNS4_10UnderscoreESX_SX_EEEEENS4_13SM90_TMA_LOADENS4_14ComposedLayoutINS4_7SwizzleILi2ELi4ELi3EEENS4_18smem_ptr_flag_bitsILi8EEENST_INS5_IJNSA_ILi8EEESH_EEENS5_IJSH_SC_EEEEEEEvNS4_8identityENS4_23SM90_TMA_LOAD_MULTICASTES1A_vS1B_EENS_8epilogue10collective18CollectiveEpilogueINS1E_22Sm90TmaWarpSpecializedILi2ELi2ELi16ELb0ELb0EEEJSI_NS5_IJSG_NSA_ILi32EEEEEESJ_SK_SJ_SK_NS1E_6fusion15FusionCallbacksIS1I_NS1L_13LinCombEltActINS1E_6thread7SigmoidESJ_fSJ_fLNS_15FloatRoundStyleE2EEESI_S1K_JEEES10_NS11_INS12_ILi1ELi4ELi3EEES15_NST_INS5_IJS16_S1J_EEENS5_IJS1J_SC_EEEEEEENS4_39AutoVectorizingCopyWithAssumedAlignmentILi128EEENS4_14SM90_TMA_STOREES1X_S1Z_NS4_9Copy_AtomIJNS4_17SM90_U32x4_STSM_NENS_6half_tEEEEvEEEvvEEEEvNT_6ParamsE)
        /*0008*/ 	.word	0x000000a8


	//----- nvinfo : EIATTR_FRAME_SIZE
	.align		4
.L_15:
        /*000c*/ 	.byte	0x04, 0x11
        /*000e*/ 	.short	(.L_17 - .L_16)
	.align		4
.L_16:
        /*0010*/ 	.word	index@($__internal_0_$__cuda_sm20_rcp_rn_f32_slowpath)
        /*0014*/ 	.word	0x00000000


	//----- nvinfo : EIATTR_FRAME_SIZE
	.align		4
.L_17:
        /*0018*/ 	.byte	0x04, 0x11
        /*001a*/ 	.short	(.L_19 - .L_18)
	.align		4
.L_18:
        /*001c*/ 	.word	index@(_ZN7cutlass13device_kernelINS_4gemm6kernel13GemmUniversalIN4cute5tupleIJiiiiEEENS1_10collective13CollectiveMmaINS1_37MainloopSm90TmaGmmaWarpSpecializedFP8ILi17ENS5_IJNS4_1CILi2EEENSA_ILi1EEESC_EEENS1_35KernelTmaWarpSpecializedCooperativeEEENS5_IJNSA_ILi128EEENSA_ILi64EEESH_EEENS_12float_e4m3_tENS5_IJlSC_lEEESJ_SK_NS4_8TiledMMAINS4_8MMA_AtomIJNS4_4SM904GMMA30MMA_64x64x32_F32E4M3E4M3_SS_TNILNSO_7ScaleInE1ELSQ_1EEEEEENS4_6LayoutISD_NS5_IJSC_NSA_ILi0EEESU_EEEEENS5_IJNS4_10UnderscoreESX_SX_EEEEENS4_13SM90_TMA_LOADENS4_14ComposedLayoutINS4_7SwizzleILi2ELi4ELi3EEENS4_18smem_ptr_flag_bitsILi8EEENST_INS5_IJNSA_ILi8EEESH_EEENS5_IJSH_SC_EEEEEEEvNS4_8identityENS4_23SM90_TMA_LOAD_MULTICASTES1A_vS1B_EENS_8epilogue10collective18CollectiveEpilogueINS1E_22Sm90TmaWarpSpecializedILi2ELi2ELi16ELb0ELb0EEEJSI_NS5_IJSG_NSA_ILi32EEEEEESJ_SK_SJ_SK_NS1E_6fusion15FusionCallbacksIS1I_NS1L_13LinCombEltActINS1E_6thread7SigmoidESJ_fSJ_fLNS_15FloatRoundStyleE2EEESI_S1K_JEEES10_NS11_INS12_ILi1ELi4ELi3EEES15_NST_INS5_IJS16_S1J_EEENS5_IJS1J_SC_EEEEEEENS4_39AutoVectorizingCopyWithAssumedAlignmentILi128EEENS4_14SM90_TMA_STOREES1X_S1Z_NS4_9Copy_AtomIJNS4_17SM90_U32x4_STSM_NENS_6half_tEEEEvEEEvvEEEEvNT_6ParamsE)
        /*0020*/ 	.word	0x00000000


	//----- nvinfo : EIATTR_MIN_STACK_SIZE
	.align		4
.L_19:
        /*0024*/ 	.byte	0x04, 0x12
        /*0026*/ 	.short	(.L_21 - .L_20)
	.align		4
.L_20:
        /*0028*/ 	.word	index@(_ZN7cutlass13device_kernelINS_4gemm6kernel13GemmUniversalIN4cute5tupleIJiiiiEEENS1_10collective13CollectiveMmaINS1_37MainloopSm90TmaGmmaWarpSpecializedFP8ILi17ENS5_IJNS4_1CILi2EEENSA_ILi1EEESC_EEENS1_35KernelTmaWarpSpecializedCooperativeEEENS5_IJNSA_ILi128EEENSA_ILi64EEESH_EEENS_12float_e4m3_tENS5_IJlSC_lEEESJ_SK_NS4_8TiledMMAINS4_8MMA_AtomIJNS4_4SM904GMMA30MMA_64x64x32_F32E4M3E4M3_SS_TNILNSO_7ScaleInE1ELSQ_1EEEEEENS4_6LayoutISD_NS5_IJSC_NSA_ILi0EEESU_EEEEENS5_IJNS4_10UnderscoreESX_SX_EEEEENS4_13SM90_TMA_LOADENS4_14ComposedLayoutINS4_7SwizzleILi2ELi4ELi3EEENS4_18smem_ptr_flag_bitsILi8EEENST_INS5_IJNSA_ILi8EEESH_EEENS5_IJSH_SC_EEEEEEEvNS4_8identityENS4_23SM90_TMA_LOAD_MULTICASTES1A_vS1B_EENS_8epilogue10collective18CollectiveEpilogueINS1E_22Sm90TmaWarpSpecializedILi2ELi2ELi16ELb0ELb0EEEJSI_NS5_IJSG_NSA_ILi32EEEEEESJ_SK_SJ_SK_NS1E_6fusion15FusionCallbacksIS1I_NS1L_13LinCombEltActINS1E_6thread7SigmoidESJ_fSJ_fLNS_15FloatRoundStyleE2EEESI_S1K_JEEES10_NS11_INS12_ILi1ELi4ELi3EEES15_NST_INS5_IJS16_S1J_EEENS5_IJS1J_SC_EEEEEEENS4_39AutoVectorizingCopyWithAssumedAlignmentILi128EEENS4_14SM90_TMA_STOREES1X_S1Z_NS4_9Copy_AtomIJNS4_17SM90_U32x4_STSM_NENS_6half_tEEEEvEEEvvEEEEvNT_6ParamsE)
        /*002c*/ 	.word	0x00000000
.L_21:


//--------------------- .nv.compat                --------------------------
	.section	.nv.compat,"",@"SHT_CUDA_COMPAT_INFO"
	.align	4
        /*0000*/ 	.byte	0x02, 0x09, 0x01, 0x00, 0x02, 0x02, 0x04, 0x00, 0x02, 0x05, 0x05, 0x00, 0x03, 0x07, 0x01, 0x01
        /*0010*/ 	.byte	0x02, 0x03, 0x01, 0x00, 0x02, 0x06, 0x01, 0x00, 0x04, 0x0b, 0x08, 0x00, 0x00, 0x00, 0x00, 0x00
        /*0020*/ 	.byte	0x00, 0x00, 0x00, 0x00


//--------------------- .nv.info._ZN7cutlass13device_kernelINS_4gemm6kernel13GemmUniversalIN4cute5tupleIJiiiiEEENS1_10collective13CollectiveMmaINS1_37MainloopSm90TmaGmmaWarpSpecializedFP8ILi17ENS5_IJNS4_1CILi2EEENSA_ILi1EEESC_EEENS1_35KernelTmaWarpSpecializedCooperativeEEENS5_IJNSA_ILi128EEENSA_ILi64EEESH_EEENS_12float_e4m3_tENS5_IJlSC_lEEESJ_SK_NS4_8TiledMMAINS4_8MMA_AtomIJNS4_4SM904GMMA30MMA_64x64x32_F32E4M3E4M3_SS_TNILNSO_7ScaleInE1ELSQ_1EEEEEENS4_6LayoutISD_NS5_IJSC_NSA_ILi0EEESU_EEEEENS5_IJNS4_10UnderscoreESX_SX_EEEEENS4_13SM90_TMA_LOADENS4_14ComposedLayoutINS4_7SwizzleILi2ELi4ELi3EEENS4_18smem_ptr_flag_bitsILi8EEENST_INS5_IJNSA_ILi8EEESH_EEENS5_IJSH_SC_EEEEEEEvNS4_8identityENS4_23SM90_TMA_LOAD_MULTICASTES1A_vS1B_EENS_8epilogue10collective18CollectiveEpilogueINS1E_22Sm90TmaWarpSpecializedILi2ELi2ELi16ELb0ELb0EEEJSI_NS5_IJSG_NSA_ILi32EEEEEESJ_SK_SJ_SK_NS1E_6fusion15FusionCallbacksIS1I_NS1L_13LinCombEltActINS1E_6thread7SigmoidESJ_fSJ_fLNS_15FloatRoundStyleE2EEESI_S1K_JEEES10_NS11_INS12_ILi1ELi4ELi3EEES15_NST_INS5_IJS16_S1J_EEENS5_IJS1J_SC_EEEEEEENS4_39AutoVectorizingCopyWithAssumedAlignmentILi128EEENS4_14SM90_TMA_STOREES1X_S1Z_NS4_9Copy_AtomIJNS4_17SM90_U32x4_STSM_NENS_6half_tEEEEvEEEvvEEEEvNT_6ParamsE --------------------------
	.section	.nv.info._ZN7cutlass13device_kernelINS_4gemm6kernel13GemmUniversalIN4cute5tupleIJiiiiEEENS1_10collective13CollectiveMmaINS1_37MainloopSm90TmaGmmaWarpSpecializedFP8ILi17ENS5_IJNS4_1CILi2EEENSA_ILi1EEESC_EEENS1_35KernelTmaWarpSpecializedCooperativeEEENS5_IJNSA_ILi128EEENSA_ILi64EEESH_EEENS_12float_e4m3_tENS5_IJlSC_lEEESJ_SK_NS4_8TiledMMAINS4_8MMA_AtomIJNS4_4SM904GMMA30MMA_64x64x32_F32E4M3E4M3_SS_TNILNSO_7ScaleInE1ELSQ_1EEEEEENS4_6LayoutISD_NS5_IJSC_NSA_ILi0EEESU_EEEEENS5_IJNS4_10UnderscoreESX_SX_EEEEENS4_13SM90_TMA_LOADENS4_14ComposedLayoutINS4_7SwizzleILi2ELi4ELi3EEENS4_18smem_ptr_flag_bitsILi8EEENST_INS5_IJNSA_ILi8EEESH_EEENS5_IJSH_SC_EEEEEEEvNS4_8identityENS4_23SM90_TMA_LOAD_MULTICASTES1A_vS1B_EENS_8epilogue10collective18CollectiveEpilogueINS1E_22Sm90TmaWarpSpecializedILi2ELi2ELi16ELb0ELb0EEEJSI_NS5_IJSG_NSA_ILi32EEEEEESJ_SK_SJ_SK_NS1E_6fusion15FusionCallbacksIS1I_NS1L_13LinCombEltActINS1E_6thread7SigmoidESJ_fSJ_fLNS_15FloatRoundStyleE2EEESI_S1K_JEEES10_NS11_INS12_ILi1ELi4ELi3EEES15_NST_INS5_IJS16_S1J_EEENS5_IJS1J_SC_EEEEEEENS4_39AutoVectorizingCopyWithAssumedAlignmentILi128EEENS4_14SM90_TMA_STOREES1X_S1Z_NS4_9Copy_AtomIJNS4_17SM90_U32x4_STSM_NENS_6half_tEEEEvEEEvvEEEEvNT_6ParamsE,"",@"SHT_CUDA_INFO"
	.sectionflags	@""
	.align	4


	//----- nvinfo : EIATTR_CUDA_API_VERSION
	.align		4
        /*0000*/ 	.byte	0x04, 0x37
        /*0002*/ 	.short	(.L_23 - .L_22)
.L_22:
        /*0004*/ 	.word	0x00000082


	//----- nvinfo : EIATTR_KPARAM_INFO
	.align		4
.L_23:
        /*0008*/ 	.byte	0x04, 0x17
        /*000a*/ 	.short	(.L_25 - .L_24)
.L_24:
        /*000c*/ 	.word	0x00000000
        /*0010*/ 	.short	0x0000
        /*0012*/ 	.short	0x0070
        /*0014*/ 	.byte	0x00, 0xf0, 0x01, 0x1c


	//----- nvinfo : EIATTR_SPARSE_MMA_MASK
	.align		4
.L_25:
        /*0018*/ 	.byte	0x03, 0x50
        /*001a*/ 	.short	0x0000


	//----- nvinfo : EIATTR_MAXREG_COUNT
	.align		4
        /*001c*/ 	.byte	0x03, 0x1b
        /*001e*/ 	.short	0x00a8


	//----- nvinfo : EIATTR_NUM_BARRIERS
	.align		4
        /*0020*/ 	.byte	0x02, 0x4c
        /*0022*/ 	.byte	0x02
	.zero		1


	//----- nvinfo : EIATTR_EXTERNS
	.align		4
        /*0024*/ 	.byte	0x04, 0x0f
        /*0026*/ 	.short	(.L_27 - .L_26)


	//   ....[0]....
	.align		4
.L_26:
        /*0028*/ 	.word	index@(__assertfail)


	//----- nvinfo : EIATTR_MERCURY_ISA_VERSION
	.align		4
.L_27:
        /*002c*/ 	.byte	0x03, 0x5f
        /*002e*/ 	.short	0x0101


	//----- nvinfo : EIATTR_INT_WARP_WIDE_INSTR_OFFSETS
	.align		4
        /*0030*/ 	.byte	0x04, 0x31
        /*0032*/ 	.short	(.L_29 - .L_28)


	//   ....[0]....
.L_28:
        /*0034*/ 	.word	0x00000bb0


	//   ....[1]....
        /*0038*/ 	.word	0x00000bc0


	//   ....[2]....
        /*003c*/ 	.word	0x00000cd0


	//----- nvinfo : EIATTR_COOP_GROUP_MASK_REGIDS
	.align		4
.L_29:
        /*0040*/ 	.byte	0x04, 0x29
        /*0042*/ 	.short	(.L_31 - .L_30)


	//   ....[0]....
.L_30:
        /*0044*/ 	.word	0xffffffff


	//   ....[1]....
        /*0048*/ 	.word	0xffffffff


	//   ....[2]....
        /*004c*/ 	.word	0xffffffff


	//   ....[3]....
        /*0050*/ 	.word	0xffffffff


	//   ....[4]....
        /*0054*/ 	.word	0xffffffff


	//   ....[5]....
        /*0058*/ 	.word	0xffffffff


	//   ....[6]....
        /*005c*/ 	.word	0xffffffff


	//----- nvinfo : EIATTR_COOP_GROUP_INSTR_OFFSETS
	.align		4
.L_31:
        /*0060*/ 	.byte	0x04, 0x28
        /*0062*/ 	.short	(.L_33 - .L_32)


	//   ....[0]....
.L_32:
        /*0064*/ 	.word	0x00000070


	//   ....[1]....
        /*0068*/ 	.word	0x00000080


	//   ....[2]....
        /*006c*/ 	.word	0x00000440


	//   ....[3]....
        /*0070*/ 	.word	0x000007e0


	//   ....[4]....
        /*0074*/ 	.word	0x00000a00


	//   ....[5]....
        /*0078*/ 	.word	0x00000e10


	//   ....[6]....
        /*007c*/ 	.word	0x00001980


	//----- nvinfo : EIATTR_REG_RECONFIG
	.align		4
.L_33:
        /*0080*/ 	.byte	0x01, 0x54
	.zero		2


	//----- nvinfo : EIATTR_SYSCALL_OFFSETS
	.align		4
        /*0084*/ 	.byte	0x04, 0x46
        /*0086*/ 	.short	(.L_35 - .L_34)


	//   ....[0]....
.L_34:
        /*0088*/ 	.word	0x00002e40


	//   ....[1]....
        /*008c*/ 	.word	0x00002f80


	//----- nvinfo : EIATTR_MBARRIER_INSTR_OFFSETS
	.align		4
.L_35:
        /*0090*/ 	.byte	0x04, 0x39
        /*0092*/ 	.short	(.L_37 - .L_36)


	//   ....[0]....
.L_36:
        /*0094*/ 	.word	0x00000560
        /*0098*/ 	.word	0x000000ff
        /*009c*/ 	.word	0x00000000
        /*00a0*/ 	.short	0x0100
        /*00a2*/ 	.byte	0x08
	.zero		1


	//   ....[1]....
        /*00a4*/ 	.word	0x00000570
        /*00a8*/ 	.word	0x000000ff
        /*00ac*/ 	.word	0x00000088
        /*00b0*/ 	.short	0x0100
        /*00b2*/ 	.byte	0x08
	.zero		1


	//   ....[2]....
        /*00b4*/ 	.word	0x00000580
        /*00b8*/ 	.word	0x000000ff
        /*00bc*/ 	.word	0x00000008
        /*00c0*/ 	.short	0x0100
        /*00c2*/ 	.byte	0x08
	.zero		1


	//   ....[3]....
        /*00c4*/ 	.word	0x00000590
        /*00c8*/ 	.word	0x000000ff
        /*00cc*/ 	.word	0x00000090
        /*00d0*/ 	.short	0x0100
        /*00d2*/ 	.byte	0x08
	.zero		1


	//   ....[4]....
        /*00d4*/ 	.word	0x000005a0
        /*00d8*/ 	.word	0x000000ff
        /*00dc*/ 	.word	0x00000010
        /*00e0*/ 	.short	0x0100
        /*00e2*/ 	.byte	0x08
	.zero		1


	//   ....[5]....
        /*00e4*/ 	.word	0x000005b0
        /*00e8*/ 	.word	0x000000ff
        /*00ec*/ 	.word	0x00000098
        /*00f0*/ 	.short	0x0100
        /*00f2*/ 	.byte	0x08
	.zero		1


	//   ....[6]....
        /*00f4*/ 	.word	0x000005c0
        /*00f8*/ 	.word	0x000000ff
        /*00fc*/ 	.word	0x00000018
        /*0100*/ 	.short	0x0100
        /*0102*/ 	.byte	0x08
	.zero		1


	//   ....[7]....
        /*0104*/ 	.word	0x000005d0
        /*0108*/ 	.word	0x000000ff
        /*010c*/ 	.word	0x000000a0
        /*0110*/ 	.short	0x0100
        /*0112*/ 	.byte	0x08
	.zero		1


	//   ....[8]....
        /*0114*/ 	.word	0x000005e0
        /*0118*/ 	.word	0x000000ff
        /*011c*/ 	.word	0x00000020
        /*0120*/ 	.short	0x0100
        /*0122*/ 	.byte	0x08
	.zero		1


	//   ....[9]....
        /*0124*/ 	.word	0x000005f0
        /*0128*/ 	.word	0x000000ff
        /*012c*/ 	.word	0x000000a8
        /*0130*/ 	.short	0x0100
        /*0132*/ 	.byte	0x08
	.zero		1


	//   ....[10]....
        /*0134*/ 	.word	0x00000600
        /*0138*/ 	.word	0x000000ff
        /*013c*/ 	.word	0x00000028
        /*0140*/ 	.short	0x0100
        /*0142*/ 	.byte	0x08
	.zero		1


	//   ....[11]....
        /*0144*/ 	.word	0x00000610
        /*0148*/ 	.word	0x000000ff
        /*014c*/ 	.word	0x000000b0
        /*0150*/ 	.short	0x0100
        /*0152*/ 	.byte	0x08
	.zero		1


	//   ....[12]....
        /*0154*/ 	.word	0x00000620
        /*0158*/ 	.word	0x000000ff
        /*015c*/ 	.word	0x00000030
        /*0160*/ 	.short	0x0100
        /*0162*/ 	.byte	0x08
	.zero		1


	//   ....[13]....
        /*0164*/ 	.word	0x00000630
        /*0168*/ 	.word	0x000000ff
        /*016c*/ 	.word	0x000000b8
        /*0170*/ 	.short	0x0100
        /*0172*/ 	.byte	0x08
	.zero		1


	//   ....[14]....
        /*0174*/ 	.word	0x00000640
        /*0178*/ 	.word	0x000000ff
        /*017c*/ 	.word	0x00000038
        /*0180*/ 	.short	0x0100
        /*0182*/ 	.byte	0x08
	.zero		1


	//   ....[15]....
        /*0184*/ 	.word	0x00000650
        /*0188*/ 	.word	0x000000ff
        /*018c*/ 	.word	0x000000c0
        /*0190*/ 	.short	0x0100
        /*0192*/ 	.byte	0x08
	.zero		1


	//   ....[16]....
        /*0194*/ 	.word	0x00000660
        /*0198*/ 	.word	0x000000ff
        /*019c*/ 	.word	0x00000040
        /*01a0*/ 	.short	0x0100
        /*01a2*/ 	.byte	0x08
	.zero		1


	//   ....[17]....
        /*01a4*/ 	.word	0x00000670
        /*01a8*/ 	.word	0x000000ff
        /*01ac*/ 	.word	0x000000c8
        /*01b0*/ 	.short	0x0100
        /*01b2*/ 	.byte	0x08
	.zero		1


	//   ....[18]....
        /*01b4*/ 	.word	0x00000680
        /*01b8*/ 	.word	0x000000ff
        /*01bc*/ 	.word	0x00000048
        /*01c0*/ 	.short	0x0100
        /*01c2*/ 	.byte	0x08
	.zero		1


	//   ....[19]....
        /*01c4*/ 	.word	0x00000690
        /*01c8*/ 	.word	0x000000ff
        /*01cc*/ 	.word	0x000000d0
        /*01d0*/ 	.short	0x0100
        /*01d2*/ 	.byte	0x08
	.zero		1


	//   ....[20]....
        /*01d4*/ 	.word	0x000006a0
        /*01d8*/ 	.word	0x000000ff
        /*01dc*/ 	.word	0x00000050
        /*01e0*/ 	.short	0x0100
        /*01e2*/ 	.byte	0x08
	.zero		1


	//   ....[21]....
        /*01e4*/ 	.word	0x000006b0
        /*01e8*/ 	.word	0x000000ff
        /*01ec*/ 	.word	0x000000d8
        /*01f0*/ 	.short	0x0100
        /*01f2*/ 	.byte	0x08
	.zero		1


	//   ....[22]....
        /*01f4*/ 	.word	0x000006c0
        /*01f8*/ 	.word	0x000000ff
        /*01fc*/ 	.word	0x00000058
        /*0200*/ 	.short	0x0100
        /*0202*/ 	.byte	0x08
	.zero		1


	//   ....[23]....
        /*0204*/ 	.word	0x000006d0
        /*0208*/ 	.word	0x000000ff
        /*020c*/ 	.word	0x000000e0
        /*0210*/ 	.short	0x0100
        /*0212*/ 	.byte	0x08
	.zero		1


	//   ....[24]....
        /*0214*/ 	.word	0x000006e0
        /*0218*/ 	.word	0x000000ff
        /*021c*/ 	.word	0x00000060
        /*0220*/ 	.short	0x0100
        /*0222*/ 	.byte	0x08
	.zero		1


	//   ....[25]....
        /*0224*/ 	.word	0x000006f0
        /*0228*/ 	.word	0x000000ff
        /*022c*/ 	.word	0x000000e8
        /*0230*/ 	.short	0x0100
        /*0232*/ 	.byte	0x08
	.zero		1


	//   ....[26]....
        /*0234*/ 	.word	0x00000700
        /*0238*/ 	.word	0x000000ff
        /*023c*/ 	.word	0x00000068
        /*0240*/ 	.short	0x0100
        /*0242*/ 	.byte	0x08
	.zero		1


	//   ....[27]....
        /*0244*/ 	.word	0x00000710
        /*0248*/ 	.word	0x000000ff
        /*024c*/ 	.word	0x000000f0
        /*0250*/ 	.short	0x0100
        /*0252*/ 	.byte	0x08
	.zero		1


	//   ....[28]....
        /*0254*/ 	.word	0x00000720
        /*0258*/ 	.word	0x000000ff
        /*025c*/ 	.word	0x00000070
        /*0260*/ 	.short	0x0100
        /*0262*/ 	.byte	0x08
	.zero		1


	//   ....[29]....
        /*0264*/ 	.word	0x00000730
        /*0268*/ 	.word	0x000000ff
        /*026c*/ 	.word	0x000000f8
        /*0270*/ 	.short	0x0100
        /*0272*/ 	.byte	0x08
	.zero		1


	//   ....[30]....
        /*0274*/ 	.word	0x00000740
        /*0278*/ 	.word	0x000000ff
        /*027c*/ 	.word	0x00000078
        /*0280*/ 	.short	0x0100
        /*0282*/ 	.byte	0x08
	.zero		1


	//   ....[31]....
        /*0284*/ 	.word	0x00000750
        /*0288*/ 	.word	0x000000ff
        /*028c*/ 	.word	0x00000100
        /*0290*/ 	.short	0x0100
        /*0292*/ 	.byte	0x08
	.zero		1


	//   ....[32]....
        /*0294*/ 	.word	0x00000760
        /*0298*/ 	.word	0x000000ff
        /*029c*/ 	.word	0x00000080
        /*02a0*/ 	.short	0x0100
        /*02a2*/ 	.byte	0x08
	.zero		1


	//   ....[33]....
        /*02a4*/ 	.word	0x00000770
        /*02a8*/ 	.word	0x000000ff
        /*02ac*/ 	.word	0x00000108
        /*02b0*/ 	.short	0x0100
        /*02b2*/ 	.byte	0x08
	.zero		1


	//   ....[34]....
        /*02b4*/ 	.word	0x000009a0
        /*02b8*/ 	.word	0x000000ff
        /*02bc*/ 	.word	0x00000110
        /*02c0*/ 	.short	0x0100
        /*02c2*/ 	.byte	0x08
	.zero		1


	//   ....[35]....
        /*02c4*/ 	.word	0x000009b0
        /*02c8*/ 	.word	0x000000ff
        /*02cc*/ 	.word	0x00000120
        /*02d0*/ 	.short	0x0100
        /*02d2*/ 	.byte	0x08
	.zero		1


	//   ....[36]....
        /*02d4*/ 	.word	0x000009c0
        /*02d8*/ 	.word	0x000000ff
        /*02dc*/ 	.word	0x00000118
        /*02e0*/ 	.short	0x0100
        /*02e2*/ 	.byte	0x08
	.zero		1


	//   ....[37]....
        /*02e4*/ 	.word	0x000009d0
        /*02e8*/ 	.word	0x000000ff
        /*02ec*/ 	.word	0x00000128
        /*02f0*/ 	.short	0x0100
        /*02f2*/ 	.byte	0x08
	.zero		1


	//   ....[38]....
        /*02f4*/ 	.word	0x00000d40
        /*02f8*/ 	.word	0x000000ff
        /*02fc*/ 	.word	0x00000130
        /*0300*/ 	.short	0x0100
        /*0302*/ 	.byte	0x06
	.zero		1


	//   ....[39]....
        /*0304*/ 	.word	0x00000dc0
        /*0308*/ 	.word	0x000000ff
        /*030c*/ 	.word	0x00000138
        /*0310*/ 	.short	0x0100
        /*0312*/ 	.byte	0x06
	.zero		1


	//   ....[40]....
        /*0314*/ 	.word	0x00001c90
        /*0318*/ 	.word	0x000000ff
        /*031c*/ 	.word	0x00000000
        /*0320*/ 	.short	0x010a
        /*0322*/ 	.byte	0x05
	.zero		1


	//   ....[41]....
        /*0324*/ 	.word	0x00001cd0
        /*0328*/ 	.word	0x000000ff
        /*032c*/ 	.word	0x00000000
        /*0330*/ 	.short	0x010a
        /*0332*/ 	.byte	0x05
	.zero		1


	//   ....[42]....
        /*0334*/ 	.word	0x00002300
        /*0338*/ 	.word	0x000000ff
        /*033c*/ 	.word	0x00000000
        /*0340*/ 	.short	0x010a
        /*0342*/ 	.byte	0x08
	.zero		1


	//   ....[43]....
        /*0344*/ 	.word	0x00002340
        /*0348*/ 	.word	0x000000ff
        /*034c*/ 	.word	0x00000000
        /*0350*/ 	.short	0x010a
        /*0352*/ 	.byte	0x08
	.zero		1


	//   ....[44]....
        /*0354*/ 	.word	0x00002780
        /*0358*/ 	.word	0x00000005
        /*035c*/ 	.word	0x00000000
        /*0360*/ 	.short	0x0101
        /*0362*/ 	.byte	0x3f
	.zero		1


	//   ....[45]....
        /*0364*/ 	.word	0x00002c00
        /*0368*/ 	.word	0x00000000
        /*036c*/ 	.word	0x00000000
        /*0370*/ 	.short	0x0101
        /*0372*/ 	.byte	0x3f
	.zero		1


	//   ....[46]....
        /*0374*/ 	.word	0x00003400
        /*0378*/ 	.word	0x0000000d
        /*037c*/ 	.word	0x00000110
        /*0380*/ 	.short	0x010a
        /*0382*/ 	.byte	0x3f
	.zero		1


	//   ....[47]....
        /*0384*/ 	.word	0x00003680
        /*0388*/ 	.word	0x00000000
        /*038c*/ 	.word	0x00000000
        /*0390*/ 	.short	0x0101
        /*0392*/ 	.byte	0x3f
	.zero		1


	//   ....[48]....
        /*0394*/ 	.word	0x00005490
        /*0398*/ 	.word	0x0000000c
        /*039c*/ 	.word	0x00000110
        /*03a0*/ 	.short	0x010a
        /*03a2*/ 	.byte	0x3f
	.zero		1


	//   ....[49]....
        /*03a4*/ 	.word	0x000056c0
        /*03a8*/ 	.word	0x00000000
        /*03ac*/ 	.word	0x00000000
        /*03b0*/ 	.short	0x0101
        /*03b2*/ 	.byte	0x3f
	.zero		1


	//   ....[50]....
        /*03b4*/ 	.word	0x00008090
        /*03b8*/ 	.word	0x000000ff
        /*03bc*/ 	.word	0x00000138
        /*03c0*/ 	.short	0x010a
        /*03c2*/ 	.byte	0x04
	.zero		1


	//   ....[51]....
        /*03c4*/ 	.word	0x000084a0
        /*03c8*/ 	.word	0x000000ff
        /*03cc*/ 	.word	0x00000120
        /*03d0*/ 	.short	0x010a
        /*03d2*/ 	.byte	0x05
	.zero		1


	//   ....[52]....
        /*03d4*/ 	.word	0x00008590
        /*03d8*/ 	.word	0x000000ff
        /*03dc*/ 	.word	0x00000110
        /*03e0*/ 	.short	0x010b
        /*03e2*/ 	.byte	0x05
	.zero		1


	//   ....[53]....
        /*03e4*/ 	.word	0x000085f0
        /*03e8*/ 	.word	0x000000ff
        /*03ec*/ 	.word	0x00000000
        /*03f0*/ 	.short	0x0101
        /*03f2*/ 	.byte	0x04
	.zero		1


	//   ....[54]....
        /*03f4*/ 	.word	0x00008620
        /*03f8*/ 	.word	0x000000ff
        /*03fc*/ 	.word	0x00000128
        /*0400*/ 	.short	0x010a
        /*0402*/ 	.byte	0x05
	.zero		1


	//   ....[55]....
        /*0404*/ 	.word	0x00008730
        /*0408*/ 	.word	0x000000ff
        /*040c*/ 	.word	0x00000118
        /*0410*/ 	.short	0x010b
        /*0412*/ 	.byte	0x05
	.zero		1


	//   ....[56]....
        /*0414*/ 	.word	0x00008820
        /*0418*/ 	.word	0x000000ff
        /*041c*/ 	.word	0x00000000
        /*0420*/ 	.short	0x0101
        /*0422*/ 	.byte	0x04
	.zero		1


	//   ....[57]....
        /*0424*/ 	.word	0x00008e70
        /*0428*/ 	.word	0x00000003
        /*042c*/ 	.word	0x00000120
        /*0430*/ 	.short	0x010a
        /*0432*/ 	.byte	0x3f
	.zero		1


	//   ....[58]....
        /*0434*/ 	.word	0x00008ec0
        /*0438*/ 	.word	0x00000003
        /*043c*/ 	.word	0x00000128
        /*0440*/ 	.short	0x010a
        /*0442*/ 	.byte	0x3f
	.zero		1


	//   ....[59]....
        /*0444*/ 	.word	0x00009220
        /*0448*/ 	.word	0x0000000e
        /*044c*/ 	.word	0x00000088
        /*0450*/ 	.short	0x010a
        /*0452*/ 	.byte	0x3f
	.zero		1


	//   ....[60]....
        /*0454*/ 	.word	0x00009580
        /*0458*/ 	.word	0x00000006
        /*045c*/ 	.word	0x00000138
        /*0460*/ 	.short	0x0101
        /*0462*/ 	.byte	0x3f
	.zero		1


	//   ....[61]....
        /*0464*/ 	.word	0x00009ce0
        /*0468*/ 	.word	0x00000007
        /*046c*/ 	.word	0x00000000
        /*0470*/ 	.short	0x010a
        /*0472*/ 	.byte	0x3f
	.zero		1


	//   ....[62]....
        /*0474*/ 	.word	0x00009d60
        /*0478*/ 	.word	0x00000009
        /*047c*/ 	.word	0x00000000
        /*0480*/ 	.short	0x010a
        /*0482*/ 	.byte	0x3f
	.zero		1


	//   ....[63]....
        /*0484*/ 	.word	0x00009df0
        /*0488*/ 	.word	0x00000006
        /*048c*/ 	.word	0x00000000
        /*0490*/ 	.short	0x010a
        /*0492*/ 	.byte	0x3f
	.zero		1


	//   ....[64]....
        /*0494*/ 	.word	0x00009e80
        /*0498*/ 	.word	0x00000009
        /*049c*/ 	.word	0x00000000
        /*04a0*/ 	.short	0x010a
        /*04a2*/ 	.byte	0x3f
	.zero		1


	//   ....[65]....
        /*04a4*/ 	.word	0x00009f10
        /*04a8*/ 	.word	0x00000006
        /*04ac*/ 	.word	0x00000000
        /*04b0*/ 	.short	0x010a
        /*04b2*/ 	.byte	0x3f
	.zero		1


	//   ....[66]....
        /*04b4*/ 	.word	0x00009fa0
        /*04b8*/ 	.word	0x00000009
        /*04bc*/ 	.word	0x00000000
        /*04c0*/ 	.short	0x010a
        /*04c2*/ 	.byte	0x3f
	.zero		1


	//   ....[67]....
        /*04c4*/ 	.word	0x0000a030
        /*04c8*/ 	.word	0x00000006
        /*04cc*/ 	.word	0x00000000
        /*04d0*/ 	.short	0x010a
        /*04d2*/ 	.byte	0x3f
	.zero		1


	//   ....[68]....
        /*04d4*/ 	.word	0x0000a0c0
        /*04d8*/ 	.word	0x00000009
        /*04dc*/ 	.word	0x00000000
        /*04e0*/ 	.short	0x010a
        /*04e2*/ 	.byte	0x3f
	.zero		1


	//   ....[69]....
        /*04e4*/ 	.word	0x0000a150
        /*04e8*/ 	.word	0x00000006
        /*04ec*/ 	.word	0x00000000
        /*04f0*/ 	.short	0x010a
        /*04f2*/ 	.byte	0x3f
	.zero		1


	//   ....[70]....
        /*04f4*/ 	.word	0x0000a1e0
        /*04f8*/ 	.word	0x00000009
        /*04fc*/ 	.word	0x00000000
        /*0500*/ 	.short	0x010a
        /*0502*/ 	.byte	0x3f
	.zero		1


	//   ....[71]....
        /*0504*/ 	.word	0x0000a270
        /*0508*/ 	.word	0x00000006
        /*050c*/ 	.word	0x00000000
        /*0510*/ 	.short	0x010a
        /*0512*/ 	.byte	0x3f
	.zero		1


	//   ....[72]....
        /*0514*/ 	.word	0x0000a300
        /*0518*/ 	.word	0x00000009
        /*051c*/ 	.word	0x00000000
        /*0520*/ 	.short	0x010a
        /*0522*/ 	.byte	0x3f
	.zero		1


	//   ....[73]....
        /*0524*/ 	.word	0x0000a390
        /*0528*/ 	.word	0x00000006
        /*052c*/ 	.word	0x00000000
        /*0530*/ 	.short	0x010a
        /*0532*/ 	.byte	0x3f
	.zero		1


	//   ....[74]....
        /*0534*/ 	.word	0x0000a420
        /*0538*/ 	.word	0x00000009
        /*053c*/ 	.word	0x00000000
        /*0540*/ 	.short	0x010a
        /*0542*/ 	.byte	0x3f
	.zero		1


	//   ....[75]....
        /*0544*/ 	.word	0x0000a4b0
        /*0548*/ 	.word	0x00000006
        /*054c*/ 	.word	0x00000000
        /*0550*/ 	.short	0x010a
        /*0552*/ 	.byte	0x3f
	.zero		1


	//   ....[76]....
        /*0554*/ 	.word	0x0000a540
        /*0558*/ 	.word	0x00000009
        /*055c*/ 	.word	0x00000000
        /*0560*/ 	.short	0x010a
        /*0562*/ 	.byte	0x3f
	.zero		1


	//   ....[77]....
        /*0564*/ 	.word	0x0000a5d0
        /*0568*/ 	.word	0x00000003
        /*056c*/ 	.word	0x00000000
        /*0570*/ 	.short	0x010a
        /*0572*/ 	.byte	0x3f
	.zero		1


	//   ....[78]....
        /*0574*/ 	.word	0x0000a640
        /*0578*/ 	.word	0x00000005
        /*057c*/ 	.word	0x00000000
        /*0580*/ 	.short	0x010a
        /*0582*/ 	.byte	0x3f
	.zero		1


	//   ....[79]....
        /*0584*/ 	.word	0x0000a6a0
        /*0588*/ 	.word	0x00000006
        /*058c*/ 	.word	0x00000000
        /*0590*/ 	.short	0x010a
        /*0592*/ 	.byte	0x3f
	.zero		1


	//   ....[80]....
        /*0594*/ 	.word	0x0000a6f0
        /*0598*/ 	.word	0x0000000d
        /*059c*/ 	.word	0x00000110
        /*05a0*/ 	.short	0x010a
        /*05a2*/ 	.byte	0x3f
	.zero		1


	//   ....[81]....
        /*05a4*/ 	.word	0x0000a740
        /*05a8*/ 	.word	0x0000000c
        /*05ac*/ 	.word	0x00000110
        /*05b0*/ 	.short	0x010a
        /*05b2*/ 	.byte	0x3f
	.zero		1


	//   ....[82]....
        /*05b4*/ 	.word	0x0000a7a0
        /*05b8*/ 	.word	0x00000004
        /*05bc*/ 	.word	0x00000138
        /*05c0*/ 	.short	0x010a
        /*05c2*/ 	.byte	0x3f
	.zero		1


	//   ....[83]....
        /*05c4*/ 	.word	0x0000a800
        /*05c8*/ 	.word	0x00000005
        /*05cc*/ 	.word	0x00000120
        /*05d0*/ 	.short	0x010a
        /*05d2*/ 	.byte	0x3f
	.zero		1


	//   ....[84]....
        /*05d4*/ 	.word	0x0000a860
        /*05d8*/ 	.word	0x00000005
        /*05dc*/ 	.word	0x00000128
        /*05e0*/ 	.short	0x010a
        /*05e2*/ 	.byte	0x3f
	.zero		1


	//   ....[85]....
        /*05e4*/ 	.word	0x0000a8b0
        /*05e8*/ 	.word	0x00000003
        /*05ec*/ 	.word	0x00000120
        /*05f0*/ 	.short	0x010a
        /*05f2*/ 	.byte	0x3f
	.zero		1


	//   ....[86]....
        /*05f4*/ 	.word	0x0000a980
        /*05f8*/ 	.word	0x0000000e
        /*05fc*/ 	.word	0x00000088
        /*0600*/ 	.short	0x010a
        /*0602*/ 	.byte	0x3f
	.zero		1


	//   ....[87]....
        /*0604*/ 	.word	0x0000aa50
        /*0608*/ 	.word	0x00000007
        /*060c*/ 	.word	0x00000000
        /*0610*/ 	.short	0x010a
        /*0612*/ 	.byte	0x3f
	.zero		1


	//   ....[88]....
        /*0614*/ 	.word	0x0000aaa0
        /*0618*/ 	.word	0x00000009
        /*061c*/ 	.word	0x00000000
        /*0620*/ 	.short	0x010a
        /*0622*/ 	.byte	0x3f
	.zero		1


	//   ....[89]....
        /*0624*/ 	.word	0x0000aaf0
        /*0628*/ 	.word	0x00000006
        /*062c*/ 	.word	0x00000000
        /*0630*/ 	.short	0x010a
        /*0632*/ 	.byte	0x3f
	.zero		1


	//   ....[90]....
        /*0634*/ 	.word	0x0000ab40
        /*0638*/ 	.word	0x00000009
        /*063c*/ 	.word	0x00000000
        /*0640*/ 	.short	0x010a
        /*0642*/ 	.byte	0x3f
	.zero		1


	//   ....[91]....
        /*0644*/ 	.word	0x0000ab90
        /*0648*/ 	.word	0x00000006
        /*064c*/ 	.word	0x00000000
        /*0650*/ 	.short	0x010a
        /*0652*/ 	.byte	0x3f
	.zero		1


	//   ....[92]....
        /*0654*/ 	.word	0x0000abe0
        /*0658*/ 	.word	0x00000009
        /*065c*/ 	.word	0x00000000
        /*0660*/ 	.short	0x010a
        /*0662*/ 	.byte	0x3f
	.zero		1


	//   ....[93]....
        /*0664*/ 	.word	0x0000ac30
        /*0668*/ 	.word	0x00000006
        /*066c*/ 	.word	0x00000000
        /*0670*/ 	.short	0x010a
        /*0672*/ 	.byte	0x3f
	.zero		1


	//   ....[94]....
        /*0674*/ 	.word	0x0000ac80
        /*0678*/ 	.word	0x00000009
        /*067c*/ 	.word	0x00000000
        /*0680*/ 	.short	0x010a
        /*0682*/ 	.byte	0x3f
	.zero		1


	//   ....[95]....
        /*0684*/ 	.word	0x0000acd0
        /*0688*/ 	.word	0x00000006
        /*068c*/ 	.word	0x00000000
        /*0690*/ 	.short	0x010a
        /*0692*/ 	.byte	0x3f
	.zero		1


	//   ....[96]....
        /*0694*/ 	.word	0x0000ad20
        /*0698*/ 	.word	0x00000009
        /*069c*/ 	.word	0x00000000
        /*06a0*/ 	.short	0x010a
        /*06a2*/ 	.byte	0x3f
	.zero		1


	//   ....[97]....
        /*06a4*/ 	.word	0x0000ad70
        /*06a8*/ 	.word	0x00000006
        /*06ac*/ 	.word	0x00000000
        /*06b0*/ 	.short	0x010a
        /*06b2*/ 	.byte	0x3f
	.zero		1


	//   ....[98]....
        /*06b4*/ 	.word	0x0000adc0
        /*06b8*/ 	.word	0x00000009
        /*06bc*/ 	.word	0x00000000
        /*06c0*/ 	.short	0x010a
        /*06c2*/ 	.byte	0x3f
	.zero		1


	//   ....[99]....
        /*06c4*/ 	.word	0x0000ae10
        /*06c8*/ 	.word	0x00000006
        /*06cc*/ 	.word	0x00000000
        /*06d0*/ 	.short	0x010a
        /*06d2*/ 	.byte	0x3f
	.zero		1


	//   ....[100]....
        /*06d4*/ 	.word	0x0000ae60
        /*06d8*/ 	.word	0x00000009
        /*06dc*/ 	.word	0x00000000
        /*06e0*/ 	.short	0x010a
        /*06e2*/ 	.byte	0x3f
	.zero		1


	//   ....[101]....
        /*06e4*/ 	.word	0x0000aeb0
        /*06e8*/ 	.word	0x00000006
        /*06ec*/ 	.word	0x00000000
        /*06f0*/ 	.short	0x010a
        /*06f2*/ 	.byte	0x3f
	.zero		1


	//   ....[102]....
        /*06f4*/ 	.word	0x0000af00
        /*06f8*/ 	.word	0x00000009
        /*06fc*/ 	.word	0x00000000
        /*0700*/ 	.short	0x010a
        /*0702*/ 	.byte	0x3f
	.zero		1


	//----- nvinfo : EIATTR_NUM_MBARRIERS
	.align		4
.L_37:
        /*0704*/ 	.byte	0x03, 0x38
        /*0706*/ 	.short	0x0028


	//----- nvinfo : EIATTR_EXIT_INSTR_OFFSETS
	.align		4
        /*0708*/ 	.byte	0x04, 0x1c
        /*070a*/ 	.short	(.L_39 - .L_38)


	//   ....[0]....
.L_38:
        /*070c*/ 	.word	0x00000ff0


	//   ....[1]....
        /*0710*/ 	.word	0x00001740


	//   ....[2]....
        /*0714*/ 	.word	0x00007a90


	//   ....[3]....
        /*0718*/ 	.word	0x00007ff0


	//   ....[4]....
        /*071c*/ 	.word	0x00008020


	//   ....[5]....
        /*0720*/ 	.word	0x00008f10


	//   ....[6]....
        /*0724*/ 	.word	0x0000a620


	//----- nvinfo : EIATTR_MAX_THREADS
	.align		4
.L_39:
        /*0728*/ 	.byte	0x04, 0x05
        /*072a*/ 	.short	(.L_41 - .L_40)
.L_40:
        /*072c*/ 	.word	0x00000180
        /*0730*/ 	.word	0x00000001
        /*0734*/ 	.word	0x00000001


	//----- nvinfo : EIATTR_CRS_STACK_SIZE
	.align		4
.L_41:
        /*0738*/ 	.byte	0x04, 0x1e
        /*073a*/ 	.short	(.L_43 - .L_42)
.L_42:
        /*073c*/ 	.word	0x00000000


	//----- nvinfo : EIATTR_CBANK_PARAM_SIZE
	.align		4
.L_43:
        /*0740*/ 	.byte	0x03, 0x19
        /*0742*/ 	.short	0x0770


	//----- nvinfo : EIATTR_PARAM_CBANK
	.align		4
        /*0744*/ 	.byte	0x04, 0x0a
        /*0746*/ 	.short	(.L_45 - .L_44)
	.align		4
.L_44:
        /*0748*/ 	.word	index@(.nv.constant0._ZN7cutlass13device_kernelINS_4gemm6kernel13GemmUniversalIN4cute5tupleIJiiiiEEENS1_10collective13CollectiveMmaINS1_37MainloopSm90TmaGmmaWarpSpecializedFP8ILi17ENS5_IJNS4_1CILi2EEENSA_ILi1EEESC_EEENS1_35KernelTmaWarpSpecializedCooperativeEEENS5_IJNSA_ILi128EEENSA_ILi64EEESH_EEENS_12float_e4m3_tENS5_IJlSC_lEEESJ_SK_NS4_8TiledMMAINS4_8MMA_AtomIJNS4_4SM904GMMA30MMA_64x64x32_F32E4M3E4M3_SS_TNILNSO_7ScaleInE1ELSQ_1EEEEEENS4_6LayoutISD_NS5_IJSC_NSA_ILi0EEESU_EEEEENS5_IJNS4_10UnderscoreESX_SX_EEEEENS4_13SM90_TMA_LOADENS4_14ComposedLayoutINS4_7SwizzleILi2ELi4ELi3EEENS4_18smem_ptr_flag_bitsILi8EEENST_INS5_IJNSA_ILi8EEESH_EEENS5_IJSH_SC_EEEEEEEvNS4_8identityENS4_23SM90_TMA_LOAD_MULTICASTES1A_vS1B_EENS_8epilogue10collective18CollectiveEpilogueINS1E_22Sm90TmaWarpSpecializedILi2ELi2ELi16ELb0ELb0EEEJSI_NS5_IJSG_NSA_ILi32EEEEEESJ_SK_SJ_SK_NS1E_6fusion15FusionCallbacksIS1I_NS1L_13LinCombEltActINS1E_6thread7SigmoidESJ_fSJ_fLNS_15FloatRoundStyleE2EEESI_S1K_JEEES10_NS11_INS12_ILi1ELi4ELi3EEES15_NST_INS5_IJS16_S1J_EEENS5_IJS1J_SC_EEEEEEENS4_39AutoVectorizingCopyWithAssumedAlignmentILi128EEENS4_14SM90_TMA_STOREES1X_S1Z_NS4_9Copy_AtomIJNS4_17SM90_U32x4_STSM_NENS_6half_tEEEEvEEEvvEEEEvNT_6ParamsE)
        /*074c*/ 	.short	0x0210
        /*074e*/ 	.short	0x0770


	//----- nvinfo : EIATTR_SW_WAR
	.align		4
.L_45:
        /*0750*/ 	.byte	0x04, 0x36
        /*0752*/ 	.short	(.L_47 - .L_46)
.L_46:
        /*0754*/ 	.word	0x00000008
.L_47:


//--------------------- .nv.callgraph             --------------------------
	.section	.nv.callgraph,"",@"SHT_CUDA_CALLGRAPH"
	.align	4
	.sectionentsize	8
	.align		4
        /*0000*/ 	.word	0x00000000
	.align		4
        /*0004*/ 	.word	0xffffffff
	.align		4
        /*0008*/ 	.word	index@(_ZN7cutlass13device_kernelINS_4gemm6kernel13GemmUniversalIN4cute5tupleIJiiiiEEENS1_10collective13CollectiveMmaINS1_37MainloopSm90TmaGmmaWarpSpecializedFP8ILi17ENS5_IJNS4_1CILi2EEENSA_ILi1EEESC_EEENS1_35KernelTmaWarpSpecializedCooperativeEEENS5_IJNSA_ILi128EEENSA_ILi64EEESH_EEENS_12float_e4m3_tENS5_IJlSC_lEEESJ_SK_NS4_8TiledMMAINS4_8MMA_AtomIJNS4_4SM904GMMA30MMA_64x64x32_F32E4M3E4M3_SS_TNILNSO_7ScaleInE1ELSQ_1EEEEEENS4_6LayoutISD_NS5_IJSC_NSA_ILi0EEESU_EEEEENS5_IJNS4_10UnderscoreESX_SX_EEEEENS4_13SM90_TMA_LOADENS4_14ComposedLayoutINS4_7SwizzleILi2ELi4ELi3EEENS4_18smem_ptr_flag_bitsILi8EEENST_INS5_IJNSA_ILi8EEESH_EEENS5_IJSH_SC_EEEEEEEvNS4_8identityENS4_23SM90_TMA_LOAD_MULTICASTES1A_vS1B_EENS_8epilogue10collective18CollectiveEpilogueINS1E_22Sm90TmaWarpSpecializedILi2ELi2ELi16ELb0ELb0EEEJSI_NS5_IJSG_NSA_ILi32EEEEEESJ_SK_SJ_SK_NS1E_6fusion15FusionCallbacksIS1I_NS1L_13LinCombEltActINS1E_6thread7SigmoidESJ_fSJ_fLNS_15FloatRoundStyleE2EEESI_S1K_JEEES10_NS11_INS12_ILi1ELi4ELi3EEES15_NST_INS5_IJS16_S1J_EEENS5_IJS1J_SC_EEEEEEENS4_39AutoVectorizingCopyWithAssumedAlignmentILi128EEENS4_14SM90_TMA_STOREES1X_S1Z_NS4_9Copy_AtomIJNS4_17SM90_U32x4_STSM_NENS_6half_tEEEEvEEEvvEEEEvNT_6ParamsE)
	.align		4
        /*000c*/ 	.word	index@(__assertfail)
	.align		4
        /*0010*/ 	.word	0x00000000
	.align		4
        /*0014*/ 	.word	0xfffffffe
	.align		4
        /*0018*/ 	.word	0x00000000
	.align		4
        /*001c*/ 	.word	0xfffffffd
	.align		4
        /*0020*/ 	.word	0x00000000
	.align		4
        /*0024*/ 	.word	0xfffffffc


//--------------------- .nv.constant4             --------------------------
	.section	.nv.constant4,"a",@progbits
	.align	8
	.align		8
.nv.constant4:
        /*0000*/ 	.dword	__assertfail
	.align		8
        /*0008*/ 	.dword	__unnamed_1
	.align		8
        /*0010*/ 	.dword	_ZN39_INTERNAL_5b419905_4_k_cu_14b23be3_27654cuda3std3__45__cpo5beginE
	.align		8
        /*0018*/ 	.dword	_ZN39_INTERNAL_5b419905_4_k_cu_14b23be3_27654cuda3std3__45__cpo3endE
	.align		8
        /*0020*/ 	.dword	_ZN39_INTERNAL_5b419905_4_k_cu_14b23be3_27654cuda3std3__45__cpo6cbeginE
	.align		8
        /*0028*/ 	.dword	_ZN39_INTERNAL_5b419905_4_k_cu_14b23be3_27654cuda3std3__45__cpo4cendE
	.align		8
        /*0030*/ 	.dword	_ZN39_INTERNAL_5b419905_4_k_cu_14b23be3_27654cuda3std3__441_GLOBAL__N__5b419905_4_k_cu_14b23be3_27656ignoreE
	.align		8
        /*0038*/ 	.dword	_ZN39_INTERNAL_5b419905_4_k_cu_14b23be3_27654cuda3std3__419piecewise_constructE
	.align		8
        /*0040*/ 	.dword	_ZN39_INTERNAL_5b419905_4_k_cu_14b23be3_27654cuda3std3__48in_placeE
	.align		8
        /*0048*/ 	.dword	_ZN39_INTERNAL_5b419905_4_k_cu_14b23be3_27654cuda3std6ranges3__45__cpo4swapE
	.align		8
        /*0050*/ 	.dword	_ZN39_INTERNAL_5b419905_4_k_cu_14b23be3_27654cuda3std6ranges3__45__cpo9iter_moveE
	.align		8
        /*0058*/ 	.dword	_ZN39_INTERNAL_5b419905_4_k_cu_14b23be3_27654cute7productE
	.align		8
        /*0060*/ 	.dword	_ZN39_INTERNAL_5b419905_4_k_cu_14b23be3_27654cute1_E
	.align		8
        /*0068*/ 	.dword	$str$24
	.align		8
        /*0070*/ 	.dword	$str$25


//--------------------- .text._ZN7cutlass13device_kernelINS_4gemm6kernel13GemmUniversalIN4cute5tupleIJiiiiEEENS1_10collective13CollectiveMmaINS1_37MainloopSm90TmaGmmaWarpSpecializedFP8ILi17ENS5_IJNS4_1CILi2EEENSA_ILi1EEESC_EEENS1_35KernelTmaWarpSpecializedCooperativeEEENS5_IJNSA_ILi128EEENSA_ILi64EEESH_EEENS_12float_e4m3_tENS5_IJlSC_lEEESJ_SK_NS4_8TiledMMAINS4_8MMA_AtomIJNS4_4SM904GMMA30MMA_64x64x32_F32E4M3E4M3_SS_TNILNSO_7ScaleInE1ELSQ_1EEEEEENS4_6LayoutISD_NS5_IJSC_NSA_ILi0EEESU_EEEEENS5_IJNS4_10UnderscoreESX_SX_EEEEENS4_13SM90_TMA_LOADENS4_14ComposedLayoutINS4_7SwizzleILi2ELi4ELi3EEENS4_18smem_ptr_flag_bitsILi8EEENST_INS5_IJNSA_ILi8EEESH_EEENS5_IJSH_SC_EEEEEEEvNS4_8identityENS4_23SM90_TMA_LOAD_MULTICASTES1A_vS1B_EENS_8epilogue10collective18CollectiveEpilogueINS1E_22Sm90TmaWarpSpecializedILi2ELi2ELi16ELb0ELb0EEEJSI_NS5_IJSG_NSA_ILi32EEEEEESJ_SK_SJ_SK_NS1E_6fusion15FusionCallbacksIS1I_NS1L_13LinCombEltActINS1E_6thread7SigmoidESJ_fSJ_fLNS_15FloatRoundStyleE2EEESI_S1K_JEEES10_NS11_INS12_ILi1ELi4ELi3EEES15_NST_INS5_IJS16_S1J_EEENS5_IJS1J_SC_EEEEEEENS4_39AutoVectorizingCopyWithAssumedAlignmentILi128EEENS4_14SM90_TMA_STOREES1X_S1Z_NS4_9Copy_AtomIJNS4_17SM90_U32x4_STSM_NENS_6half_tEEEEvEEEvvEEEEvNT_6ParamsE --------------------------
	.section	.text._ZN7cutlass13device_kernelINS_4gemm6kernel13GemmUniversalIN4cute5tupleIJiiiiEEENS1_10collective13CollectiveMmaINS1_37MainloopSm90TmaGmmaWarpSpecializedFP8ILi17ENS5_IJNS4_1CILi2EEENSA_ILi1EEESC_EEENS1_35KernelTmaWarpSpecializedCooperativeEEENS5_IJNSA_ILi128EEENSA_ILi64EEESH_EEENS_12float_e4m3_tENS5_IJlSC_lEEESJ_SK_NS4_8TiledMMAINS4_8MMA_AtomIJNS4_4SM904GMMA30MMA_64x64x32_F32E4M3E4M3_SS_TNILNSO_7ScaleInE1ELSQ_1EEEEEENS4_6LayoutISD_NS5_IJSC_NSA_ILi0EEESU_EEEEENS5_IJNS4_10UnderscoreESX_SX_EEEEENS4_13SM90_TMA_LOADENS4_14ComposedLayoutINS4_7SwizzleILi2ELi4ELi3EEENS4_18smem_ptr_flag_bitsILi8EEENST_INS5_IJNSA_ILi8EEESH_EEENS5_IJSH_SC_EEEEEEEvNS4_8identityENS4_23SM90_TMA_LOAD_MULTICASTES1A_vS1B_EENS_8epilogue10collective18CollectiveEpilogueINS1E_22Sm90TmaWarpSpecializedILi2ELi2ELi16ELb0ELb0EEEJSI_NS5_IJSG_NSA_ILi32EEEEEESJ_SK_SJ_SK_NS1E_6fusion15FusionCallbacksIS1I_NS1L_13LinCombEltActINS1E_6thread7SigmoidESJ_fSJ_fLNS_15FloatRoundStyleE2EEESI_S1K_JEEES10_NS11_INS12_ILi1ELi4ELi3EEES15_NST_INS5_IJS16_S1J_EEENS5_IJS1J_SC_EEEEEEENS4_39AutoVectorizingCopyWithAssumedAlignmentILi128EEENS4_14SM90_TMA_STOREES1X_S1Z_NS4_9Copy_AtomIJNS4_17SM90_U32x4_STSM_NENS_6half_tEEEEvEEEvvEEEEvNT_6ParamsE,"ax",@progbits
	.align	128
.text._ZN7cutlass13device_kernelINS_4gemm6kernel13GemmUniversalIN4cute5tupleIJiiiiEEENS1_10collective13CollectiveMmaINS1_37MainloopSm90TmaGmmaWarpSpecializedFP8ILi17ENS5_IJNS4_1CILi2EEENSA_ILi1EEESC_EEENS1_35KernelTmaWarpSpecializedCooperativeEEENS5_IJNSA_ILi128EEENSA_ILi64EEESH_EEENS_12float_e4m3_tENS5_IJlSC_lEEESJ_SK_NS4_8TiledMMAINS4_8MMA_AtomIJNS4_4SM904GMMA30MMA_64x64x32_F32E4M3E4M3_SS_TNILNSO_7ScaleInE1ELSQ_1EEEEEENS4_6LayoutISD_NS5_IJSC_NSA_ILi0EEESU_EEEEENS5_IJNS4_10UnderscoreESX_SX_EEEEENS4_13SM90_TMA_LOADENS4_14ComposedLayoutINS4_7SwizzleILi2ELi4ELi3EEENS4_18smem_ptr_flag_bitsILi8EEENST_INS5_IJNSA_ILi8EEESH_EEENS5_IJSH_SC_EEEEEEEvNS4_8identityENS4_23SM90_TMA_LOAD_MULTICASTES1A_vS1B_EENS_8epilogue10collective18CollectiveEpilogueINS1E_22Sm90TmaWarpSpecializedILi2ELi2ELi16ELb0ELb0EEEJSI_NS5_IJSG_NSA_ILi32EEEEEESJ_SK_SJ_SK_NS1E_6fusion15FusionCallbacksIS1I_NS1L_13LinCombEltActINS1E_6thread7SigmoidESJ_fSJ_fLNS_15FloatRoundStyleE2EEESI_S1K_JEEES10_NS11_INS12_ILi1ELi4ELi3EEES15_NST_INS5_IJS16_S1J_EEENS5_IJS1J_SC_EEEEEEENS4_39AutoVectorizingCopyWithAssumedAlignmentILi128EEENS4_14SM90_TMA_STOREES1X_S1Z_NS4_9Copy_AtomIJNS4_17SM90_U32x4_STSM_NENS_6half_tEEEEvEEEvvEEEEvNT_6ParamsE:
        .type           _ZN7cutlass13device_kernelINS_4gemm6kernel13GemmUniversalIN4cute5tupleIJiiiiEEENS1_10collective13CollectiveMmaINS1_37MainloopSm90TmaGmmaWarpSpecializedFP8ILi17ENS5_IJNS4_1CILi2EEENSA_ILi1EEESC_EEENS1_35KernelTmaWarpSpecializedCooperativeEEENS5_IJNSA_ILi128EEENSA_ILi64EEESH_EEENS_12float_e4m3_tENS5_IJlSC_lEEESJ_SK_NS4_8TiledMMAINS4_8MMA_AtomIJNS4_4SM904GMMA30MMA_64x64x32_F32E4M3E4M3_SS_TNILNSO_7ScaleInE1ELSQ_1EEEEEENS4_6LayoutISD_NS5_IJSC_NSA_ILi0EEESU_EEEEENS5_IJNS4_10UnderscoreESX_SX_EEEEENS4_13SM90_TMA_LOADENS4_14ComposedLayoutINS4_7SwizzleILi2ELi4ELi3EEENS4_18smem_ptr_flag_bitsILi8EEENST_INS5_IJNSA_ILi8EEESH_EEENS5_IJSH_SC_EEEEEEEvNS4_8identityENS4_23SM90_TMA_LOAD_MULTICASTES1A_vS1B_EENS_8epilogue10collective18CollectiveEpilogueINS1E_22Sm90TmaWarpSpecializedILi2ELi2ELi16ELb0ELb0EEEJSI_NS5_IJSG_NSA_ILi32EEEEEESJ_SK_SJ_SK_NS1E_6fusion15FusionCallbacksIS1I_NS1L_13LinCombEltActINS1E_6thread7SigmoidESJ_fSJ_fLNS_15FloatRoundStyleE2EEESI_S1K_JEEES10_NS11_INS12_ILi1ELi4ELi3EEES15_NST_INS5_IJS16_S1J_EEENS5_IJS1J_SC_EEEEEEENS4_39AutoVectorizingCopyWithAssumedAlignmentILi128EEENS4_14SM90_TMA_STOREES1X_S1Z_NS4_9Copy_AtomIJNS4_17SM90_U32x4_STSM_NENS_6half_tEEEEvEEEvvEEEEvNT_6ParamsE,@function
        .size           _ZN7cutlass13device_kernelINS_4gemm6kernel13GemmUniversalIN4cute5tupleIJiiiiEEENS1_10collective13CollectiveMmaINS1_37MainloopSm90TmaGmmaWarpSpecializedFP8ILi17ENS5_IJNS4_1CILi2EEENSA_ILi1EEESC_EEENS1_35KernelTmaWarpSpecializedCooperativeEEENS5_IJNSA_ILi128EEENSA_ILi64EEESH_EEENS_12float_e4m3_tENS5_IJlSC_lEEESJ_SK_NS4_8TiledMMAINS4_8MMA_AtomIJNS4_4SM904GMMA30MMA_64x64x32_F32E4M3E4M3_SS_TNILNSO_7ScaleInE1ELSQ_1EEEEEENS4_6LayoutISD_NS5_IJSC_NSA_ILi0EEESU_EEEEENS5_IJNS4_10UnderscoreESX_SX_EEEEENS4_13SM90_TMA_LOADENS4_14ComposedLayoutINS4_7SwizzleILi2ELi4ELi3EEENS4_18smem_ptr_flag_bitsILi8EEENST_INS5_IJNSA_ILi8EEESH_EEENS5_IJSH_SC_EEEEEEEvNS4_8identityENS4_23SM90_TMA_LOAD_MULTICASTES1A_vS1B_EENS_8epilogue10collective18CollectiveEpilogueINS1E_22Sm90TmaWarpSpecializedILi2ELi2ELi16ELb0ELb0EEEJSI_NS5_IJSG_NSA_ILi32EEEEEESJ_SK_SJ_SK_NS1E_6fusion15FusionCallbacksIS1I_NS1L_13LinCombEltActINS1E_6thread7SigmoidESJ_fSJ_fLNS_15FloatRoundStyleE2EEESI_S1K_JEEES10_NS11_INS12_ILi1ELi4ELi3EEES15_NST_INS5_IJS16_S1J_EEENS5_IJS1J_SC_EEEEEEENS4_39AutoVectorizingCopyWithAssumedAlignmentILi128EEENS4_14SM90_TMA_STOREES1X_S1Z_NS4_9Copy_AtomIJNS4_17SM90_U32x4_STSM_NENS_6half_tEEEEvEEEvvEEEEvNT_6ParamsE,(.L_x_276 - _ZN7cutlass13device_kernelINS_4gemm6kernel13GemmUniversalIN4cute5tupleIJiiiiEEENS1_10collective13CollectiveMmaINS1_37MainloopSm90TmaGmmaWarpSpecializedFP8ILi17ENS5_IJNS4_1CILi2EEENSA_ILi1EEESC_EEENS1_35KernelTmaWarpSpecializedCooperativeEEENS5_IJNSA_ILi128EEENSA_ILi64EEESH_EEENS_12float_e4m3_tENS5_IJlSC_lEEESJ_SK_NS4_8TiledMMAINS4_8MMA_AtomIJNS4_4SM904GMMA30MMA_64x64x32_F32E4M3E4M3_SS_TNILNSO_7ScaleInE1ELSQ_1EEEEEENS4_6LayoutISD_NS5_IJSC_NSA_ILi0EEESU_EEEEENS5_IJNS4_10UnderscoreESX_SX_EEEEENS4_13SM90_TMA_LOADENS4_14ComposedLayoutINS4_7SwizzleILi2ELi4ELi3EEENS4_18smem_ptr_flag_bitsILi8EEENST_INS5_IJNSA_ILi8EEESH_EEENS5_IJSH_SC_EEEEEEEvNS4_8identityENS4_23SM90_TMA_LOAD_MULTICASTES1A_vS1B_EENS_8epilogue10collective18CollectiveEpilogueINS1E_22Sm90TmaWarpSpecializedILi2ELi2ELi16ELb0ELb0EEEJSI_NS5_IJSG_NSA_ILi32EEEEEESJ_SK_SJ_SK_NS1E_6fusion15FusionCallbacksIS1I_NS1L_13LinCombEltActINS1E_6thread7SigmoidESJ_fSJ_fLNS_15FloatRoundStyleE2EEESI_S1K_JEEES10_NS11_INS12_ILi1ELi4ELi3EEES15_NST_INS5_IJS16_S1J_EEENS5_IJS1J_SC_EEEEEEENS4_39AutoVectorizingCopyWithAssumedAlignmentILi128EEENS4_14SM90_TMA_STOREES1X_S1Z_NS4_9Copy_AtomIJNS4_17SM90_U32x4_STSM_NENS_6half_tEEEEvEEEvvEEEEvNT_6ParamsE)
        .other          _ZN7cutlass13device_kernelINS_4gemm6kernel13GemmUniversalIN4cute5tupleIJiiiiEEENS1_10collective13CollectiveMmaINS1_37MainloopSm90TmaGmmaWarpSpecializedFP8ILi17ENS5_IJNS4_1CILi2EEENSA_ILi1EEESC_EEENS1_35KernelTmaWarpSpecializedCooperativeEEENS5_IJNSA_ILi128EEENSA_ILi64EEESH_EEENS_12float_e4m3_tENS5_IJlSC_lEEESJ_SK_NS4_8TiledMMAINS4_8MMA_AtomIJNS4_4SM904GMMA30MMA_64x64x32_F32E4M3E4M3_SS_TNILNSO_7ScaleInE1ELSQ_1EEEEEENS4_6LayoutISD_NS5_IJSC_NSA_ILi0EEESU_EEEEENS5_IJNS4_10UnderscoreESX_SX_EEEEENS4_13SM90_TMA_LOADENS4_14ComposedLayoutINS4_7SwizzleILi2ELi4ELi3EEENS4_18smem_ptr_flag_bitsILi8EEENST_INS5_IJNSA_ILi8EEESH_EEENS5_IJSH_SC_EEEEEEEvNS4_8identityENS4_23SM90_TMA_LOAD_MULTICASTES1A_vS1B_EENS_8epilogue10collective18CollectiveEpilogueINS1E_22Sm90TmaWarpSpecializedILi2ELi2ELi16ELb0ELb0EEEJSI_NS5_IJSG_NSA_ILi32EEEEEESJ_SK_SJ_SK_NS1E_6fusion15FusionCallbacksIS1I_NS1L_13LinCombEltActINS1E_6thread7SigmoidESJ_fSJ_fLNS_15FloatRoundStyleE2EEESI_S1K_JEEES10_NS11_INS12_ILi1ELi4ELi3EEES15_NST_INS5_IJS16_S1J_EEENS5_IJS1J_SC_EEEEEEENS4_39AutoVectorizingCopyWithAssumedAlignmentILi128EEENS4_14SM90_TMA_STOREES1X_S1Z_NS4_9Copy_AtomIJNS4_17SM90_U32x4_STSM_NENS_6half_tEEEEvEEEvvEEEEvNT_6ParamsE,@"STO_CUDA_ENTRY STV_DEFAULT"
_ZN7cutlass13device_kernelINS_4gemm6kernel13GemmUniversalIN4cute5tupleIJiiiiEEENS1_10collective13CollectiveMmaINS1_37MainloopSm90TmaGmmaWarpSpecializedFP8ILi17ENS5_IJNS4_1CILi2EEENSA_ILi1EEESC_EEENS1_35KernelTmaWarpSpecializedCooperativeEEENS5_IJNSA_ILi128EEENSA_ILi64EEESH_EEENS_12float_e4m3_tENS5_IJlSC_lEEESJ_SK_NS4_8TiledMMAINS4_8MMA_AtomIJNS4_4SM904GMMA30MMA_64x64x32_F32E4M3E4M3_SS_TNILNSO_7ScaleInE1ELSQ_1EEEEEENS4_6LayoutISD_NS5_IJSC_NSA_ILi0EEESU_EEEEENS5_IJNS4_10UnderscoreESX_SX_EEEEENS4_13SM90_TMA_LOADENS4_14ComposedLayoutINS4_7SwizzleILi2ELi4ELi3EEENS4_18smem_ptr_flag_bitsILi8EEENST_INS5_IJNSA_ILi8EEESH_EEENS5_IJSH_SC_EEEEEEEvNS4_8identityENS4_23SM90_TMA_LOAD_MULTICASTES1A_vS1B_EENS_8epilogue10collective18CollectiveEpilogueINS1E_22Sm90TmaWarpSpecializedILi2ELi2ELi16ELb0ELb0EEEJSI_NS5_IJSG_NSA_ILi32EEEEEESJ_SK_SJ_SK_NS1E_6fusion15FusionCallbacksIS1I_NS1L_13LinCombEltActINS1E_6thread7SigmoidESJ_fSJ_fLNS_15FloatRoundStyleE2EEESI_S1K_JEEES10_NS11_INS12_ILi1ELi4ELi3EEES15_NST_INS5_IJS16_S1J_EEENS5_IJS1J_SC_EEEEEEENS4_39AutoVectorizingCopyWithAssumedAlignmentILi128EEENS4_14SM90_TMA_STOREES1X_S1Z_NS4_9Copy_AtomIJNS4_17SM90_U32x4_STSM_NENS_6half_tEEEEvEEEvvEEEEvNT_6ParamsE:
[----:B------:R-:W1:Y:S01]  /*0000*/  LDC R1, c[0x0][0x28] ;  /* 0x00000a00ff017b82 */ /* 0x000e620000000800 */
[----:B------:R-:W2:Y:S07]  /*0010*/  S2R R18, SR_TID.X ;  /* 0x0000000000127919 */ /* 0x000eae0000002100 */
[----:B------:R-:W3:Y:S01]  /*0020*/  LDC.64 R8, c[0x0][0x588] ;  /* 0x00016200ff087b82 */ /* 0x000ee20000000a00 */
[----:B------:R-:W-:Y:S01]  /*0030*/  ELECT P0, URZ, PT ;  /* 0x00000000003f782f */ /* 0x000fe20003800000 */
[----:B------:R-:W-:Y:S01]  /*0040*/  BSSY B0, `(.L_x_0) ;  /* 0x0000016000007945 */ /* 0x000fe20003800000 */
[----:B--2---:R-:W-:-:S02]  /*0050*/  SHF.R.U32.HI R0, RZ, 0x5, R18 ;  /* 0x00000005ff007819 */ /* 0x004fc40000011612 */
[----:B------:R-:W-:-:S03]  /*0060*/  SHF.R.U32.HI R4, RZ, 0x7, R18 ;  /* 0x00000007ff047819 */ /* 0x000fc60000011612 */
[----:B------:R-:W2:Y:S04]  /*0070*/  SHFL.IDX PT, R3, R0, RZ, 0x1f ;  /* 0x00001fff00037589 */ /* 0x000ea800000e0000 */
[----:B------:R4:W1:Y:S01]  /*0080*/  SHFL.IDX PT, R6, R4, RZ, 0x1f ;  /* 0x00001fff04067589 */ /* 0x00086200000e0000 */
[----:B--2---:R-:W-:Y:S02]  /*0090*/  ISETP.NE.OR P0, PT, R3, RZ, !P0 ;  /* 0x000000ff0300720c */ /* 0x004fe40004705670 */
[----:B------:R-:W-:-:S11]  /*00a0*/  SHF.R.S32.HI R2, RZ, 0x1f, R3 ;  /* 0x0000001fff027819 */ /* 0x000fd60000011403 */
[----:B-1-34-:R-:W-:Y:S05]  /*00b0*/  @P0 BRA `(.L_x_1) ;  /* 0x0000000000380947 */ /* 0x01afea0003800000 */
[----:B------:R-:W-:Y:S02]  /*00c0*/  ULDC.64 UR4, c[0x0][0x198] ;  /* 0x0000660000047ab9 */ /* 0x000fe40000000a00 */
[----:B------:R-:W-:Y:S02]  /*00d0*/  UIADD3 UR6, UP0, UR4, 0xf0, URZ ;  /* 0x000000f004067890 */ /* 0x000fe4000ff1e03f */
[----:B------:R-:W-:Y:S02]  /*00e0*/  UIADD3 UR8, UP1, UR4, 0x1f0, URZ ;  /* 0x000001f004087890 */ /* 0x000fe4000ff3e03f */
[----:B------:R-:W-:Y:S02]  /*00f0*/  UIADD3 UR10, UP2, UR4, 0x3f0, URZ ;  /* 0x000003f0040a7890 */ /* 0x000fe4000ff5e03f */
[----:B------:R-:W-:Y:S02]  /*0100*/  UIADD3 UR4, UP3, UR4, 0x4f0, URZ ;  /* 0x000004f004047890 */ /* 0x000fe4000ff7e03f */
[----:B------:R-:W-:-:S02]  /*0110*/  UIADD3.X UR7, URZ, UR5, URZ, UP0, !UPT ;  /* 0x000000053f077290 */ /* 0x000fc400087fe43f */
[----:B------:R-:W-:Y:S02]  /*0120*/  UIADD3.X UR9, URZ, UR5, URZ, UP1, !UPT ;  /* 0x000000053f097290 */ /* 0x000fe40008ffe43f */
[----:B------:R-:W-:Y:S02]  /*0130*/  UIADD3.X UR11, URZ, UR5, URZ, UP2, !UPT ;  /* 0x000000053f0b7290 */ /* 0x000fe400097fe43f */
[----:B------:R-:W-:-:S03]  /*0140*/  UIADD3.X UR5, URZ, UR5, URZ, UP3, !UPT ;  /* 0x000000053f057290 */ /* 0x000fc60009ffe43f */
[----:B------:R1:W-:Y:S02]  /*0150*/  UTMACCTL.PF [UR6] ;  /* 0x00000000060079b9 */ /* 0x0003e40008040000 */
[----:B------:R1:W-:Y:S02]  /*0160*/  UTMACCTL.PF [UR8] ;  /* 0x00000000080079b9 */ /* 0x0003e40008040000 */
[----:B------:R1:W-:Y:S02]  /*0170*/  UTMACCTL.PF [UR10] ;  /* 0x000000000a0079b9 */ /* 0x0003e40008040000 */
[----:B------:R1:W-:Y:S02]  /*0180*/  UTMACCTL.PF [UR4] ;  /* 0x00000000040079b9 */ /* 0x0003e40008040000 */
[----:B-1----:R-:W-:Y:S01]  /*0190*/  NOP ;  /* 0x0000000000007918 */ /* 0x002fe20000000000 */
.L_x_1:
[----:B------:R-:W-:Y:S05]  /*01a0*/  BSYNC B0 ;  /* 0x0000000000007941 */ /* 0x000fea0003800000 */
.L_x_0:
[----:B------:R-:W-:Y:S01]  /*01b0*/  ULDC.64 UR4, c[0x0][0x590] ;  /* 0x0001640000047ab9 */ /* 0x000fe20000000a00 */
[----:B------:R-:W-:Y:S01]  /*01c0*/  LEA.HI R2, R2, R3, RZ, 0x2 ;  /* 0x0000000302027211 */ /* 0x000fe200078f10ff */
[----:B------:R-:W-:Y:S01]  /*01d0*/  ULDC.64 UR38, c[0x0][0x208] ;  /* 0x0000820000267ab9 */ /* 0x000fe20000000a00 */
[----:B------:R-:W-:Y:S01]  /*01e0*/  ISETP.NE.U32.AND P2, PT, RZ, UR4, PT ;  /* 0x00000004ff007c0c */ /* 0x000fe2000bf45070 */
[----:B------:R-:W-:Y:S01]  /*01f0*/  IMAD.MOV.U32 R4, RZ, RZ, R8 ;  /* 0x000000ffff047224 */ /* 0x000fe200078e0008 */
[----:B------:R-:W-:Y:S02]  /*0200*/  LOP3.LUT R2, R2, 0xfffffffc, RZ, 0xc0, !PT ;  /* 0xfffffffc02027812 */ /* 0x000fe400078ec0ff */
[----:B------:R-:W-:Y:S02]  /*0210*/  ISETP.NE.AND.EX P3, PT, RZ, UR5, PT, P2 ;  /* 0x00000005ff007c0c */ /* 0x000fe4000bf65320 */
[----:B------:R-:W-:Y:S01]  /*0220*/  MOV R5, R9 ;  /* 0x0000000900057202 */ /* 0x000fe20000000f00 */
[--C-:B------:R-:W-:Y:S01]  /*0230*/  IMAD.IADD R3, R3, 0x1, -R2.reuse ;  /* 0x0000000103037824 */ /* 0x100fe200078e0a02 */
[----:B------:R-:W-:-:S09]  /*0240*/  PRMT R2, RZ, 0x7610, R2 ;  /* 0x00007610ff027816 */ /* 0x000fd20000000002 */
[----:B------:R-:W-:Y:S05]  /*0250*/  @P3 BRA `(.L_x_2) ;  /* 0x0000000000303947 */ /* 0x000fea0003800000 */
[----:B------:R-:W-:Y:S02]  /*0260*/  ULDC.64 UR6, c[0x0][0x588] ;  /* 0x0001620000067ab9 */ /* 0x000fe40000000a00 */
[----:B------:R-:W-:-:S04]  /*0270*/  ISETP.NE.U32.AND P0, PT, RZ, UR6, PT ;  /* 0x00000006ff007c0c */ /* 0x000fc8000bf05070 */
[----:B------:R-:W-:-:S13]  /*0280*/  ISETP.NE.AND.EX P0, PT, RZ, UR7, PT, P0 ;  /* 0x00000007ff007c0c */ /* 0x000fda000bf05300 */
[----:B------:R-:W-:Y:S05]  /*0290*/  @!P0 BRA `(.L_x_3) ;  /* 0x0000000000108947 */ /* 0x000fea0003800000 */
[----:B------:R-:W2:Y:S02]  /*02a0*/  LDG.E R2, desc[UR38][R4.64] ;  /* 0x0000002604027981 */ /* 0x000ea4000c1e1900 */
[----:B--2---:R-:W-:Y:S01]  /*02b0*/  FSETP.NEU.AND P1, PT, R2, RZ, PT ;  /* 0x000000ff0200720b */ /* 0x004fe20003f2d000 */
[----:B------:R-:W-:Y:S01]  /*02c0*/  IMAD.MOV.U32 R2, RZ, RZ, 0x1 ;  /* 0x00000001ff027424 */ /* 0x000fe200078e00ff */
[----:B------:R-:W-:Y:S11]  /*02d0*/  BRA `(.L_x_2) ;  /* 0x0000000000107947 */ /* 0x000ff60003800000 */
.L_x_3:
[----:B------:R-:W-:Y:S01]  /*02e0*/  ULDC UR6, c[0x0][0x580] ;  /* 0x0001600000067ab9 */ /* 0x000fe20000000800 */
[----:B------:R-:W-:Y:S01]  /*02f0*/  IMAD.MOV.U32 R2, RZ, RZ, 0x1 ;  /* 0x00000001ff027424 */ /* 0x000fe200078e00ff */
[----:B------:R-:W-:Y:S02]  /*0300*/  FSETP.NEU.AND P1, PT, RZ, UR6, PT ;  /* 0x00000006ff007c0b */ /* 0x000fe4000bf2d000 */
[----:B------:R-:W-:-:S11]  /*0310*/  CS2R R4, SRZ ;  /* 0x0000000000047805 */ /* 0x000fd6000001ff00 */
.L_x_2:
[----:B------:R-:W-:Y:S02]  /*0320*/  ISETP.NE.U32.AND P4, PT, R4, RZ, PT ;  /* 0x000000ff0400720c */ /* 0x000fe40003f85070 */
[----:B------:R-:W-:Y:S02]  /*0330*/  ISETP.NE.AND.EX P5, PT, RZ, UR5, PT, P2 ;  /* 0x00000005ff007c0c */ /* 0x000fe4000bfa5320 */
[----:B------:R-:W-:Y:S02]  /*0340*/  ISETP.NE.AND.EX P2, PT, R5, RZ, PT, P4 ;  /* 0x000000ff0500720c */ /* 0x000fe40003f45340 */
[----:B------:R-:W-:-:S11]  /*0350*/  PLOP3.LUT P0, PT, PT, PT, PT, 0x8, 0x0 ;  /* 0x000000000000781c */ /* 0x000fd60003f0e170 */
[----:B------:R-:W-:Y:S05]  /*0360*/  @P2 BRA P5, `(.L_x_4) ;  /* 0x0000000000342947 */ /* 0x000fea0002800000 */
[----:B------:R-:W-:-:S04]  /*0370*/  ISETP.NE.U32.AND P0, PT, RZ, UR4, PT ;  /* 0x00000004ff007c0c */ /* 0x000fc8000bf05070 */
[----:B------:R-:W-:-:S13]  /*0380*/  ISETP.NE.AND.EX P0, PT, RZ, UR5, PT, P0 ;  /* 0x00000005ff007c0c */ /* 0x000fda000bf05300 */
[----:B------:R-:W-:Y:S05]  /*0390*/  @!P0 BRA `(.L_x_5) ;  /* 0x0000000000248947 */ /* 0x000fea0003800000 */
[----:B------:R-:W-:Y:S02]  /*03a0*/  PRMT R2, R2, 0x9910, RZ ;  /* 0x0000991002027816 */ /* 0x000fe400000000ff */
[----:B------:R-:W-:Y:S02]  /*03b0*/  ISETP.NE.U32.AND P0, PT, R4, RZ, PT ;  /* 0x000000ff0400720c */ /* 0x000fe40003f05070 */
[----:B------:R-:W-:Y:S02]  /*03c0*/  ISETP.NE.AND P2, PT, R2, RZ, PT ;  /* 0x000000ff0200720c */ /* 0x000fe40003f45270 */
[----:B------:R-:W-:Y:S02]  /*03d0*/  ISETP.NE.AND.EX P0, PT, R5, RZ, PT, P0 ;  /* 0x000000ff0500720c */ /* 0x000fe40003f05300 */
[----:B------:R-:W-:-:S09]  /*03e0*/  SEL R2, RZ, 0xffffffff, P1 ;  /* 0xffffffffff027807 */ /* 0x000fd20000800000 */
[----:B------:R-:W-:-:S04]  /*03f0*/  @!P2 SEL R2, RZ, 0xffffffff, P0 ;  /* 0xffffffffff02a807 */ /* 0x000fc80000000000 */
[----:B------:R-:W-:-:S04]  /*0400*/  LOP3.LUT R2, R2, 0x1, RZ, 0xc0, !PT ;  /* 0x0000000102027812 */ /* 0x000fc800078ec0ff */
[----:B------:R-:W-:Y:S01]  /*0410*/  ISETP.EQ.U32.AND P0, PT, R2, 0x1, PT ;  /* 0x000000010200780c */ /* 0x000fe20003f02070 */
[----:B------:R-:W-:-:S12]  /*0420*/  BRA `(.L_x_4) ;  /* 0x0000000000047947 */ /* 0x000fd80003800000 */
.L_x_5:
[----:B------:R-:W-:-:S13]  /*0430*/  PLOP3.LUT P0, PT, P1, PT, PT, 0x8, 0x0 ;  /* 0x000000000000781c */ /* 0x000fda0000f0e170 */
.L_x_4:
[----:B------:R-:W1:Y:S02]  /*0440*/  SHFL.IDX PT, R2, R0, RZ, 0x1f ;  /* 0x00001fff00027589 */ /* 0x000e6400000e0000 */
[----:B-1----:R-:W-:-:S13]  /*0450*/  ISETP.NE.AND P1, PT, R2, RZ, PT ;  /* 0x000000ff0200720c */ /* 0x002fda0003f25270 */
[----:B------:R-:W-:Y:S05]  /*0460*/  @P1 BRA `(.L_x_6) ;  /* 0x0000000000cc1947 */ /* 0x000fea0003800000 */
[----:B------:R-:W-:Y:S01]  /*0470*/  ELECT P1, URZ, PT ;  /* 0x00000000003f782f */ /* 0x000fe20003820000 */
[----:B------:R-:W-:-:S12]  /*0480*/  BSSY B0, `(.L_x_6) ;  /* 0x0000031000007945 */ /* 0x000fd80003800000 */
[----:B------:R-:W-:Y:S05]  /*0490*/  @!P1 BRA `(.L_x_7) ;  /* 0x0000000000bc9947 */ /* 0x000fea0003800000 */
[----:B------:R-:W1:Y:S01]  /*04a0*/  S2UR UR8, SR_CgaCtaId ;  /* 0x00000000000879c3 */ /* 0x000e620000008800 */
[----:B------:R-:W-:Y:S01]  /*04b0*/  UMOV UR4, 0x400 ;  /* 0x0000040000047882 */ /* 0x000fe20000000000 */
[----:B------:R-:W-:Y:S01]  /*04c0*/  UMOV UR5, 0x1 ;  /* 0x0000000100057882 */ /* 0x000fe20000000000 */
[----:B------:R-:W-:Y:S02]  /*04d0*/  UMOV UR6, 0x4 ;  /* 0x0000000400067882 */ /* 0x000fe40000000000 */
[----:B------:R-:W-:-:S04]  /*04e0*/  UIADD3 UR6, -UR6, 0x100000, URZ ;  /* 0x0010000006067890 */ /* 0x000fc8000fffe13f */
[----:B------:R-:W-:Y:S02]  /*04f0*/  USHF.L.U32 UR7, UR6, 0xb, URZ ;  /* 0x0000000b06077899 */ /* 0x000fe4000800063f */
[----:B------:R-:W-:Y:S02]  /*0500*/  USHF.L.U32 UR6, UR6, 0x1, URZ ;  /* 0x0000000106067899 */ /* 0x000fe4000800063f */
[----:B-1----:R-:W-:Y:S02]  /*0510*/  ULEA UR8, UR8, UR4, 0x18 ;  /* 0x0000000408087291 */ /* 0x002fe4000f8ec03f */
[----:B------:R-:W-:-:S04]  /*0520*/  UIADD3 UR4, -UR5, 0x100000, URZ ;  /* 0x0010000005047890 */ /* 0x000fc8000fffe13f */
[----:B------:R-:W-:Y:S02]  /*0530*/  USHF.L.U32 UR5, UR4, 0xb, URZ ;  /* 0x0000000b04057899 */ /* 0x000fe4000800063f */
[----:B------:R-:W-:Y:S01]  /*0540*/  USHF.L.U32 UR4, UR4, 0x1, URZ ;  /* 0x0000000104047899 */ /* 0x000fe2000800063f */
[----:B------:R-:W1:Y:S11]  /*0550*/  FENCE.VIEW.ASYNC.S ;  /* 0x00000000000073c6 */ /* 0x000e760000000000 */
[----:B-1----:R1:W2:Y:S01]  /*0560*/  SYNCS.EXCH.64 URZ, [UR8], UR4 ;  /* 0x00000004083f75b2 */ /* 0x0022a20008000100 */
[----:B------:R1:W3:Y:S01]  /*0570*/  SYNCS.EXCH.64 URZ, [UR8+0x88], UR6 ;  /* 0x00008806083f75b2 */ /* 0x0002e20008000100 */
[----:B------:R1:W4:Y:S01]  /*0580*/  SYNCS.EXCH.64 URZ, [UR8+0x8], UR4 ;  /* 0x00000804083f75b2 */ /* 0x0003220008000100 */
[----:B------:R1:W1:Y:S01]  /*0590*/  SYNCS.EXCH.64 URZ, [UR8+0x90], UR6 ;  /* 0x00009006083f75b2 */ /* 0x0002620008000100 */
        /* <DEDUP_REMOVED lines=30> */
[----:B--234-:R-:W-:Y:S01]  /*0780*/  NOP ;  /* 0x0000000000007918 */ /* 0x01cfe20000000000 */
.L_x_7:
[----:B-1----:R-:W-:Y:S05]  /*0790*/  BSYNC B0 ;  /* 0x0000000000007941 */ /* 0x002fea0003800000 */
.L_x_6:
[----:B------:R-:W1:Y:S01]  /*07a0*/  S2UR UR9, SR_CTAID.X ;  /* 0x00000000000979c3 */ /* 0x000e620000002500 */
[----:B------:R-:W2:Y:S01]  /*07b0*/  S2R R4, SR_CTAID.Y ;  /* 0x0000000000047919 */ /* 0x000ea20000002600 */
[----:B------:R-:W-:Y:S01]  /*07c0*/  ULDC UR4, c[0x0][0x150] ;  /* 0x0000540000047ab9 */ /* 0x000fe20000000800 */
[----:B------:R-:W-:Y:S01]  /*07d0*/  NOP ;  /* 0x0000000000007918 */ /* 0x000fe20000000000 */
[----:B------:R-:W3:Y:S04]  /*07e0*/  SHFL.IDX PT, R12, R0, RZ, 0x1f ;  /* 0x00001fff000c7589 */ /* 0x000ee800000e0000 */
[----:B------:R-:W4:Y:S01]  /*07f0*/  LDC R10, c[0x0][0x144] ;  /* 0x00005100ff0a7b82 */ /* 0x000f220000000800 */
[----:B-1----:R-:W-:-:S05]  /*0800*/  I2FP.F32.U32 R7, UR9 ;  /* 0x0000000900077c45 */ /* 0x002fca0008201000 */
[----:B------:R-:W-:Y:S01]  /*0810*/  FMUL R11, R7, UR4 ;  /* 0x00000004070b7c20 */ /* 0x000fe20008400000 */
[----:B---3--:R-:W-:Y:S01]  /*0820*/  ISETP.NE.AND P1, PT, R12, RZ, PT ;  /* 0x000000ff0c00720c */ /* 0x008fe20003f25270 */
[----:B------:R-:W-:Y:S01]  /*0830*/  ULDC UR4, c[0x0][0x154] ;  /* 0x0000550000047ab9 */ /* 0x000fe20000000800 */
[----:B------:R-:W-:Y:S02]  /*0840*/  SHF.R.S32.HI R7, RZ, 0x1f, R18 ;  /* 0x0000001fff077819 */ /* 0x000fe40000011412 */
[----:B--2---:R-:W-:Y:S01]  /*0850*/  I2FP.F32.U32 R12, R4 ;  /* 0x00000004000c7245 */ /* 0x004fe20000201000 */
[----:B------:R-:W1:Y:S01]  /*0860*/  F2I.U32.TRUNC.NTZ R11, R11 ;  /* 0x0000000b000b7305 */ /* 0x000e62000020f000 */
[----:B------:R-:W-:-:S03]  /*0870*/  LEA.HI R7, R7, R18, RZ, 0x7 ;  /* 0x0000001207077211 */ /* 0x000fc600078f38ff */
[----:B------:R-:W-:Y:S01]  /*0880*/  FMUL R14, R12, UR4 ;  /* 0x000000040c0e7c20 */ /* 0x000fe20008400000 */
[----:B------:R-:W-:Y:S02]  /*0890*/  LOP3.LUT R7, R7, 0xffffff80, RZ, 0xc0, !PT ;  /* 0xffffff8007077812 */ /* 0x000fe400078ec0ff */
[----:B-1----:R-:W-:-:S05]  /*08a0*/  IADD3 R13, -R11, RZ, RZ ;  /* 0x000000ff0b0d7210 */ /* 0x002fca0007ffe1ff */
[----:B----4-:R-:W-:Y:S01]  /*08b0*/  IMAD R10, R10, R13, UR9 ;  /* 0x000000090a0a7e24 */ /* 0x010fe2000f8e020d */
[----:B------:R-:W-:Y:S06]  /*08c0*/  @P1 BRA `(.L_x_8) ;  /* 0x0000000000481947 */ /* 0x000fec0003800000 */
[----:B------:R-:W1:Y:S01]  /*08d0*/  S2UR UR5, SR_CgaCtaId ;  /* 0x00000000000579c3 */ /* 0x000e620000008800 */
[----:B------:R-:W-:Y:S01]  /*08e0*/  UMOV UR4, 0x400 ;  /* 0x0000040000047882 */ /* 0x000fe20000000000 */
[----:B------:R-:W-:Y:S01]  /*08f0*/  UMOV UR6, 0x20 ;  /* 0x0000002000067882 */ /* 0x000fe20000000000 */
[----:B------:R-:W-:Y:S01]  /*0900*/  UMOV UR7, 0x100 ;  /* 0x0000010000077882 */ /* 0x000fe20000000000 */
[----:B------:R-:W-:Y:S01]  /*0910*/  ELECT P1, URZ, PT ;  /* 0x00000000003f782f */ /* 0x000fe20003820000 */
[----:B-1----:R-:W-:Y:S02]  /*0920*/  ULEA UR8, UR5, UR4, 0x18 ;  /* 0x0000000405087291 */ /* 0x002fe4000f8ec03f */
[----:B------:R-:W-:-:S04]  /*0930*/  UIADD3 UR4, -UR6, 0x100000, URZ ;  /* 0x0010000006047890 */ /* 0x000fc8000fffe13f */
[----:B------:R-:W-:Y:S02]  /*0940*/  USHF.L.U32 UR5, UR4, 0xb, URZ ;  /* 0x0000000b04057899 */ /* 0x000fe4000800063f */
[----:B------:R-:W-:Y:S02]  /*0950*/  USHF.L.U32 UR4, UR4, 0x1, URZ ;  /* 0x0000000104047899 */ /* 0x000fe4000800063f */
[----:B------:R-:W-:-:S04]  /*0960*/  UIADD3 UR6, -UR7, 0x100000, URZ ;  /* 0x0010000007067890 */ /* 0x000fc8000fffe13f */
[----:B------:R-:W-:Y:S02]  /*0970*/  USHF.L.U32 UR7, UR6, 0xb, URZ ;  /* 0x0000000b06077899 */ /* 0x000fe4000800063f */
[----:B------:R-:W-:Y:S01]  /*0980*/  USHF.L.U32 UR6, UR6, 0x1, URZ ;  /* 0x0000000106067899 */ /* 0x000fe2000800063f */
[----:B------:R-:W1:Y:S03]  /*0990*/  FENCE.VIEW.ASYNC.S ;  /* 0x00000000000073c6 */ /* 0x000e660000000000 */
[----:B-1----:R1:W2:Y:S08]  /*09a0*/  SYNCS.EXCH.64 URZ, [UR8+0x110], UR4 ;  /* 0x00011004083f75b2 */ /* 0x0022b00008000100 */
[----:B------:R1:W3:Y:S01]  /*09b0*/  SYNCS.EXCH.64 URZ, [UR8+0x120], UR6 ;  /* 0x00012006083f75b2 */ /* 0x0002e20008000100 */
[----:B------:R1:W4:Y:S01]  /*09c0*/  SYNCS.EXCH.64 URZ, [UR8+0x118], UR4 ;  /* 0x00011804083f75b2 */ /* 0x0003220008000100 */
[----:B------:R1:W1:Y:S01]  /*09d0*/  SYNCS.EXCH.64 URZ, [UR8+0x128], UR6 ;  /* 0x00012806083f75b2 */ /* 0x0002620008000100 */
[----:B------:R-:W-:Y:S01]  /*09e0*/  NOP ;  /* 0x0000000000007918 */ /* 0x000fe20000000000 */
.L_x_8:
[----:B------:R-:W-:Y:S01]  /*09f0*/  IMAD.IADD R7, R18, 0x1, -R7 ;  /* 0x0000000112077824 */ /* 0x000fe200078e0a07 */
[----:B------:R-:W5:Y:S01]  /*0a00*/  SHFL.IDX PT, R0, R0, RZ, 0x1f ;  /* 0x00001fff00007589 */ /* 0x000f6200000e0000 */
[----:B------:R-:W-:Y:S02]  /*0a10*/  SHF.R.S32.HI R13, RZ, 0x1f, R2 ;  /* 0x0000001fff0d7819 */ /* 0x000fe40000011402 */
[----:B------:R-:W-:Y:S01]  /*0a20*/  ELECT P1, URZ, PT ;  /* 0x00000000003f782f */ /* 0x000fe20003820000 */
[----:B------:R-:W2:Y:S01]  /*0a30*/  F2I.U32.TRUNC.NTZ R14, R14 ;  /* 0x0000000e000e7305 */ /* 0x000ea2000020f000 */
[----:B------:R-:W-:Y:S01]  /*0a40*/  SHF.R.S32.HI R12, RZ, 0x1f, R7 ;  /* 0x0000001fff0c7819 */ /* 0x000fe20000011407 */
[----:B-1----:R-:W-:Y:S01]  /*0a50*/  UMOV UR4, 0x20 ;  /* 0x0000002000047882 */ /* 0x002fe20000000000 */
[----:B------:R-:W-:Y:S01]  /*0a60*/  LEA.HI R13, R13, R2, RZ, 0x2 ;  /* 0x000000020d0d7211 */ /* 0x000fe200078f10ff */
[----:B------:R-:W-:Y:S01]  /*0a70*/  IMAD.MOV.U32 R23, RZ, RZ, 0x1 ;  /* 0x00000001ff177424 */ /* 0x000fe200078e00ff */
[----:B------:R-:W-:Y:S01]  /*0a80*/  LEA.HI R12, R12, R7, RZ, 0x3 ;  /* 0x000000070c0c7211 */ /* 0x000fe200078f18ff */
[----:B------:R-:W-:Y:S01]  /*0a90*/  NOP ;  /* 0x0000000000007918 */ /* 0x000fe20000000000 */
[----:B------:R-:W-:-:S02]  /*0aa0*/  LOP3.LUT R13, R13, 0x3ffffffc, RZ, 0xc0, !PT ;  /* 0x3ffffffc0d0d7812 */ /* 0x000fc400078ec0ff */
[--C-:B------:R-:W-:Y:S02]  /*0ab0*/  SHF.R.S32.HI R11, RZ, 0x3, R12.reuse ;  /* 0x00000003ff0b7819 */ /* 0x100fe4000001140c */
[----:B------:R-:W-:Y:S01]  /*0ac0*/  SHF.R.S32.HI R12, RZ, 0x1f, R12 ;  /* 0x0000001fff0c7819 */ /* 0x000fe2000001140c */
[----:B------:R-:W-:Y:S01]  /*0ad0*/  IMAD.IADD R13, R2, 0x1, -R13 ;  /* 0x00000001020d7824 */ /* 0x000fe200078e0a0d */
[C---:B------:R-:W-:Y:S01]  /*0ae0*/  ISETP.NE.AND P4, PT, R3.reuse, RZ, PT ;  /* 0x000000ff0300720c */ /* 0x040fe20003f85270 */
[----:B------:R-:W1:Y:S01]  /*0af0*/  LDC R2, c[0x0][0x140] ;  /* 0x00005000ff027b82 */ /* 0x000e620000000800 */
[----:B------:R-:W-:Y:S01]  /*0b00*/  LEA.HI R12, R12, R11, RZ, 0x2 ;  /* 0x0000000b0c0c7211 */ /* 0x000fe200078f10ff */
[----:B--2---:R-:W-:Y:S01]  /*0b10*/  IMAD.MOV R24, RZ, RZ, -R14 ;  /* 0x000000ffff187224 */ /* 0x004fe200078e0a0e */
[----:B------:R-:W-:Y:S02]  /*0b20*/  ISETP.EQ.OR P2, PT, R3, 0x3, !P4 ;  /* 0x000000030300780c */ /* 0x000fe40006742670 */
[----:B------:R-:W-:-:S02]  /*0b30*/  LOP3.LUT R12, R12, 0xfffffffc, RZ, 0xc0, !PT ;  /* 0xfffffffc0c0c7812 */ /* 0x000fc400078ec0ff */
[----:B-----5:R-:W-:Y:S02]  /*0b40*/  ISETP.NE.OR P1, PT, R0, RZ, !P1 ;  /* 0x000000ff0000720c */ /* 0x020fe40004f25670 */
[----:B------:R-:W-:Y:S02]  /*0b50*/  IADD3 R12, R11, -R12, RZ ;  /* 0x8000000c0b0c7210 */ /* 0x000fe40007ffe0ff */
[----:B------:R-:W2:Y:S01]  /*0b60*/  LDC R11, c[0x0][0x148] ;  /* 0x00005200ff0b7b82 */ /* 0x000ea20000000800 */
[----:B------:R-:W-:Y:S02]  /*0b70*/  ISETP.EQ.AND P2, PT, R6, RZ, P2 ;  /* 0x000000ff0600720c */ /* 0x000fe40001742270 */
[----:B------:R-:W-:Y:S02]  /*0b80*/  IMAD R12, R13, 0x4, R12 ;  /* 0x000000040d0c7824 */ /* 0x000fe400078e020c */
[----:B------:R-:W-:-:S03]  /*0b90*/  SEL R19, RZ, 0x1, !P2 ;  /* 0x00000001ff137807 */ /* 0x000fc60005000000 */
[----:B------:R-:W-:Y:S01]  /*0ba0*/  LEA.HI R0, R12, R12, RZ, 0x1 ;  /* 0x0000000c0c007211 */ /* 0x000fe200078f08ff */
[----:B------:R-:W-:Y:S01]  /*0bb0*/  VOTEU.ALL UP0, P1 ;  /* 0x00000000003f7886 */ /* 0x000fe20000800000 */
[----:B------:R-:W-:Y:S02]  /*0bc0*/  VOTEU.ALL UP1, P1 ;  /* 0x00000000003f7886 */ /* 0x000fe40000820000 */
[----:B------:R-:W-:Y:S02]  /*0bd0*/  LOP3.LUT R13, R0, 0xfffffffe, RZ, 0xc0, !PT ;  /* 0xfffffffe000d7812 */ /* 0x000fe400078ec0ff */
[----:B------:R-:W5:Y:S01]  /*0be0*/  @!UP0 S2UR UR7, SR_CgaCtaId ;  /* 0x00000000000789c3 */ /* 0x000f620000008800 */
[----:B------:R-:W-:Y:S01]  /*0bf0*/  @!UP0 UMOV UR6, 0x400 ;  /* 0x0000040000068882 */ /* 0x000fe20000000000 */
[----:B------:R-:W-:-:S04]  /*0c00*/  @!UP0 UIADD3 UR4, -UR4, 0x100000, URZ ;  /* 0x0010000004048890 */ /* 0x000fc8000fffe13f */
[----:B------:R-:W-:Y:S02]  /*0c10*/  @!UP0 USHF.L.U32 UR5, UR4, 0xb, URZ ;  /* 0x0000000b04058899 */ /* 0x000fe4000800063f */
[----:B------:R-:W-:Y:S01]  /*0c20*/  @!UP0 USHF.L.U32 UR4, UR4, 0x1, URZ ;  /* 0x0000000104048899 */ /* 0x000fe2000800063f */
[----:B------:R-:W-:Y:S01]  /*0c30*/  IMAD.IADD R13, R12, 0x1, -R13 ;  /* 0x000000010c0d7824 */ /* 0x000fe200078e0a0d */
[----:B-1----:R-:W-:-:S04]  /*0c40*/  ISETP.EQ.U32.AND P2, PT, R2, 0x1, PT ;  /* 0x000000010200780c */ /* 0x002fc80003f42070 */
[----:B------:R-:W-:Y:S02]  /*0c50*/  ISETP.NE.AND P5, PT, R13, R10, PT ;  /* 0x0000000a0d00720c */ /* 0x000fe40003fa5270 */
[----:B------:R-:W-:-:S04]  /*0c60*/  SHF.L.U32 R13, R12, 0x2, RZ ;  /* 0x000000020c0d7819 */ /* 0x000fc800000006ff */
[----:B------:R-:W-:Y:S01]  /*0c70*/  LOP3.LUT R22, R12, 0xc, R13, 0x78, !PT ;  /* 0x0000000c0c167812 */ /* 0x000fe200078e780d */
[----:B--2---:R-:W-:Y:S01]  /*0c80*/  IMAD R13, R11, R24, R4 ;  /* 0x000000180b0d7224 */ /* 0x004fe200078e0204 */
[----:B------:R-:W-:-:S05]  /*0c90*/  IADD3 R12, R6, -0x1, RZ ;  /* 0xffffffff060c7810 */ /* 0x000fca0007ffe0ff */
[----:B------:R-:W-:Y:S01]  /*0ca0*/  @P5 LEA.HI R0, R22, R22, RZ, 0x1 ;  /* 0x0000001616005211 */ /* 0x000fe200078f08ff */
[----:B-----5:R-:W-:-:S03]  /*0cb0*/  @!UP0 ULEA UR6, UR7, UR6, 0x18 ;  /* 0x0000000607068291 */ /* 0x020fc6000f8ec03f */
[----:B------:R-:W-:Y:S01]  /*0cc0*/  @P5 SHF.R.S32.HI R0, RZ, 0x1, R0 ;  /* 0x00000001ff005819 */ /* 0x000fe20000011400 */
[----:B------:R-:W-:Y:S01]  /*0cd0*/  VOTEU.ALL UP0, P1 ;  /* 0x00000000003f7886 */ /* 0x000fe20000800000 */
[----:B------:R-:W-:Y:S02]  /*0ce0*/  LOP3.LUT P1, RZ, R7, 0x7, RZ, 0xc0, !PT ;  /* 0x0000000707ff7812 */ /* 0x000fe4000782c0ff */
[----:B------:R-:W-:Y:S02]  /*0cf0*/  @P5 ISETP.NE.AND P6, PT, R0, R13, PT ;  /* 0x0000000d0000520c */ /* 0x000fe40003fc5270 */
[----:B------:R-:W-:Y:S02]  /*0d00*/  ISETP.LT.U32.AND P1, PT, R22, 0x2, !P1 ;  /* 0x000000021600780c */ /* 0x000fe40004f21070 */
[----:B------:R-:W-:Y:S02]  /*0d10*/  @P5 SEL R23, RZ, 0x1, P6 ;  /* 0x00000001ff175807 */ /* 0x000fe40003000000 */
[----:B------:R-:W-:Y:S01]  /*0d20*/  ISETP.NE.AND P5, PT, R6, RZ, PT ;  /* 0x000000ff0600720c */ /* 0x000fe20003fa5270 */
[----:B------:R-:W1:Y:S02]  /*0d30*/  FENCE.VIEW.ASYNC.S ;  /* 0x00000000000073c6 */ /* 0x000e640000000000 */
[----:B-1----:R1:W2:Y:S01]  /*0d40*/  @!UP0 SYNCS.EXCH.64 URZ, [UR6+0x130], UR4 ;  /* 0x00013004063f85b2 */ /* 0x0022a20008000100 */
[----:B------:R-:W-:-:S02]  /*0d50*/  SEL R0, RZ, 0x1, !P1 ;  /* 0x00000001ff007807 */ /* 0x000fc40004800000 */
[----:B------:R-:W-:Y:S02]  /*0d60*/  ISETP.EQ.AND P6, PT, R3, 0x2, !P5 ;  /* 0x000000020300780c */ /* 0x000fe40006fc2270 */
[----:B------:R-:W-:Y:S02]  /*0d70*/  ISETP.GE.U32.AND P1, PT, R12, 0x2, PT ;  /* 0x000000020c00780c */ /* 0x000fe40003f26070 */
[----:B------:R-:W-:Y:S02]  /*0d80*/  SEL R2, RZ, 0x1, !P6 ;  /* 0x00000001ff027807 */ /* 0x000fe40007000000 */
[----:B------:R-:W-:Y:S02]  /*0d90*/  LOP3.LUT R23, R23, R0, RZ, 0xc0, !PT ;  /* 0x0000000017177212 */ /* 0x000fe400078ec0ff */
[----:B------:R-:W-:Y:S02]  /*0da0*/  SEL R0, R2, 0x2, P1 ;  /* 0x0000000202007807 */ /* 0x000fe40000800000 */
[----:B------:R-:W-:Y:S01]  /*0db0*/  SEL R19, R19, 0x2, P1 ;  /* 0x0000000213137807 */ /* 0x000fe20000800000 */
[----:B------:R1:W1:Y:S01]  /*0dc0*/  @!UP1 SYNCS.EXCH.64 URZ, [UR6+0x138], UR4 ;  /* 0x00013804063f95b2 */ /* 0x0002620008000100 */
[----:B------:R-:W-:Y:S01]  /*0dd0*/  NOP ;  /* 0x0000000000007918 */ /* 0x000fe20000000000 */
[----:B------:R-:W-:Y:S05]  /*0de0*/  @!P2 BRA `(.L_x_9) ;  /* 0x000000000008a947 */ /* 0x000fea0003800000 */
[----:B-1234-:R-:W-:Y:S01]  /*0df0*/  UCGABAR_ARV ;  /* 0x00000000000079c7 */ /* 0x01efe20008000000 */
[----:B------:R-:W-:Y:S05]  /*0e00*/  BRA `(.L_x_10) ;  /* 0x0000000000047947 */ /* 0x000fea0003800000 */
.L_x_9:
[----:B-1234-:R-:W-:Y:S01]  /*0e10*/  NOP ;  /* 0x0000000000007918 */ /* 0x01efe20000000000 */
.L_x_10:
[----:B------:R-:W1:Y:S01]  /*0e20*/  LDC R2, c[0x0][0x904] ;  /* 0x00024100ff027b82 */ /* 0x000e620000000800 */
[----:B------:R-:W-:Y:S01]  /*0e30*/  MOV R7, RZ ;  /* 0x000000ff00077202 */ /* 0x000fe20000000f00 */
[----:B------:R-:W-:Y:S01]  /*0e40*/  IMAD.U32 R6, RZ, RZ, UR9 ;  /* 0x00000009ff067e24 */ /* 0x000fe2000f8e00ff */
[----:B-1----:R-:W-:-:S04]  /*0e50*/  ISETP.NE.AND P1, PT, R2, 0x1, PT ;  /* 0x000000010200780c */ /* 0x002fc80003f25270 */
[----:B------:R-:W-:-:S09]  /*0e60*/  P2R R5, PR, RZ, 0x2 ;  /* 0x00000002ff057803 */ /* 0x000fd20000000000 */
[----:B------:R-:W1:Y:S01]  /*0e70*/  @P1 LDC R17, c[0x0][0x10] ;  /* 0x00000400ff111b82 */ /* 0x000e620000000800 */
[----:B------:R-:W-:Y:S02]  /*0e80*/  @P1 IMAD.MOV.U32 R5, RZ, RZ, RZ ;  /* 0x000000ffff051224 */ /* 0x000fe400078e00ff */
[----:B------:R-:W-:-:S05]  /*0e90*/  @P1 IMAD.MOV.U32 R15, RZ, RZ, RZ ;  /* 0x000000ffff0f1224 */ /* 0x000fca00078e00ff */
[----:B------:R-:W2:Y:S01]  /*0ea0*/  @!P1 LDC R13, c[0x0][0xc] ;  /* 0x00000300ff0d9b82 */ /* 0x000ea20000000800 */
[----:B------:R-:W-:Y:S01]  /*0eb0*/  ULDC UR4, c[0x0][0xc] ;  /* 0x0000030000047ab9 */ /* 0x000fe20000000800 */
[----:B------:R-:W-:Y:S01]  /*0ec0*/  ULDC UR5, c[0x0][0x10] ;  /* 0x0000040000057ab9 */ /* 0x000fe20000000800 */
[----:B------:R-:W-:Y:S01]  /*0ed0*/  ULDC UR6, c[0x0][0x14] ;  /* 0x0000050000067ab9 */ /* 0x000fe20000000800 */
[----:B------:R-:W-:-:S04]  /*0ee0*/  UIMAD.WIDE.U32 UR4, UR4, UR5, URZ ;  /* 0x00000005040472a5 */ /* 0x000fc8000f8e003f */
[----:B------:R-:W-:Y:S02]  /*0ef0*/  UIMAD.WIDE.U32 UR36, UR4, UR6, URZ ;  /* 0x00000006042472a5 */ /* 0x000fe4000f8e003f */
[----:B------:R-:W-:-:S04]  /*0f00*/  UIMAD UR42, UR5, UR6, URZ ;  /* 0x00000006052a72a4 */ /* 0x000fc8000f8e023f */
[----:B------:R-:W-:Y:S01]  /*0f10*/  UIADD3 UR42, UR37, UR42, URZ ;  /* 0x0000002a252a7290 */ /* 0x000fe2000fffe03f */
[----:B-1----:R-:W-:-:S04]  /*0f20*/  @P1 IMAD.WIDE.U32 R16, R17, UR9, R4 ;  /* 0x0000000911101c25 */ /* 0x002fc8000f8e0004 */
[----:B------:R-:W-:Y:S02]  /*0f30*/  @P1 IMAD.IADD R17, R17, 0x1, R15 ;  /* 0x0000000111111824 */ /* 0x000fe400078e020f */
[----:B--2---:R-:W-:-:S04]  /*0f40*/  @!P1 IMAD.WIDE.U32 R6, R4, R13, R6 ;  /* 0x0000000d04069225 */ /* 0x004fc800078e0006 */
[----:B------:R-:W-:Y:S01]  /*0f50*/  @!P1 IMAD.MOV.U32 R17, RZ, RZ, R7 ;  /* 0x000000ffff119224 */ /* 0x000fe200078e0007 */
[----:B------:R-:W-:Y:S01]  /*0f60*/  @!P1 MOV R16, R6 ;  /* 0x0000000600109202 */ /* 0x000fe20000000f00 */
[----:B------:R-:W-:Y:S06]  /*0f70*/  @!P2 BRA `(.L_x_11) ;  /* 0x00000000000ca947 */ /* 0x000fec0003800000 */
[----:B------:R-:W-:Y:S01]  /*0f80*/  UCGABAR_WAIT ;  /* 0x0000000000007dc7 */ /* 0x000fe20008000000 */
[----:B------:R-:W-:Y:S01]  /*0f90*/  CCTL.IVALL ;  /* 0x00000000ff00798f */ /* 0x000fe20002000000 */
[----:B------:R-:W-:Y:S05]  /*0fa0*/  BRA `(.L_x_12) ;  /* 0x0000000000047947 */ /* 0x000fea0003800000 */
.L_x_11:
[----:B------:R-:W-:Y:S06]  /*0fb0*/  BAR.SYNC.DEFER_BLOCKING 0x0 ;  /* 0x0000000000007b1d */ /* 0x000fec0000010000 */
.L_x_12:
[----:B------:R-:W1:Y:S01]  /*0fc0*/  S2UR UR43, SR_CgaCtaId ;  /* 0x00000000002b79c3 */ /* 0x000e620000008800 */
[----:B------:R-:W-:Y:S05]  /*0fd0*/  @!P5 BRA `(.L_x_13) ;  /* 0x0000006800b0d947 */ /* 0x000fea0003800000 */
[----:B------:R-:W-:-:S13]  /*0fe0*/  ISETP.GT.U32.AND P0, PT, R12, 0x1, PT ;  /* 0x000000010c00780c */ /* 0x000fda0003f04070 */
[----:B-1----:R-:W-:Y:S05]  /*0ff0*/  @P0 EXIT ;  /* 0x000000000000094d */ /* 0x002fea0003800000 */
[----:B------:R-:W-:Y:S01]  /*1000*/  ULDC.64 UR4, c[0x0][0x8f8] ;  /* 0x00023e0000047ab9 */ /* 0x000fe20000000a00 */
[----:B------:R-:W-:Y:S01]  /*1010*/  UMOV UR47, 0xffffffff ;  /* 0xffffffff002f7882 */ /* 0x000fe20000000000 */
[----:B------:R-:W-:Y:S01]  /*1020*/  ISETP.GE.U32.AND P0, PT, R16, UR4, PT ;  /* 0x0000000410007c0c */ /* 0x000fe2000bf06070 */
[----:B------:R-:W-:Y:S01]  /*1030*/  IMAD.MOV.U32 R3, RZ, RZ, -0x1 ;  /* 0xffffffffff037424 */ /* 0x000fe200078e00ff */
[----:B------:R-:W-:Y:S02]  /*1040*/  PRMT R56, RZ, 0x7610, R56 ;  /* 0x00007610ff387816 */ /* 0x000fe40000000038 */
[----:B------:R-:W-:Y:S02]  /*1050*/  ISETP.GE.U32.AND.EX P0, PT, R17, UR5, PT, P0 ;  /* 0x0000000511007c0c */ /* 0x000fe4000bf06100 */
[----:B------:R-:W-:Y:S02]  /*1060*/  MOV R8, 0xffffffff ;  /* 0xffffffff00087802 */ /* 0x000fe40000000f00 */
[----:B------:R-:W-:-:S09]  /*1070*/  PRMT R6, RZ, 0x7610, R6 ;  /* 0x00007610ff067816 */ /* 0x000fd20000000006 */
[----:B------:R-:W-:Y:S05]  /*1080*/  @P0 BRA `(.L_x_14) ;  /* 0x0000000400280947 */ /* 0x000fea0003800000 */
[----:B------:R-:W1:Y:S01]  /*1090*/  LDC.64 R20, c[0x0][0x8d0] ;  /* 0x00023400ff147b82 */ /* 0x000e620000000a00 */
[----:B------:R-:W-:Y:S02]  /*10a0*/  IMAD.MOV.U32 R6, RZ, RZ, R16 ;  /* 0x000000ffff067224 */ /* 0x000fe400078e0010 */
[----:B------:R-:W-:-:S05]  /*10b0*/  IMAD.MOV.U32 R7, RZ, RZ, R17 ;  /* 0x000000ffff077224 */ /* 0x000fca00078e0011 */
[----:B------:R-:W2:Y:S08]  /*10c0*/  LDC R14, c[0x0][0x8d8] ;  /* 0x00023600ff0e7b82 */ /* 0x000eb00000000800 */
[----:B------:R-:W3:Y:S01]  /*10d0*/  LDC.64 R26, c[0x0][0x8c8] ;  /* 0x00023200ff1a7b82 */ /* 0x000ee20000000a00 */
[----:B-1----:R-:W-:-:S04]  /*10e0*/  ISETP.NE.U32.AND P0, PT, R20, RZ, PT ;  /* 0x000000ff1400720c */ /* 0x002fc80003f05070 */
[----:B------:R-:W-:-:S13]  /*10f0*/  ISETP.NE.AND.EX P0, PT, R21, RZ, PT, P0 ;  /* 0x000000ff1500720c */ /* 0x000fda0003f05300 */
[----:B--23--:R-:W-:Y:S05]  /*1100*/  @!P0 BRA `(.L_x_15) ;  /* 0x0000000000288947 */ /* 0x00cfea0003800000 */
[----:B------:R-:W1:Y:S02]  /*1110*/  LDC R3, c[0x0][0x8dc] ;  /* 0x00023700ff037b82 */ /* 0x000e640000000800 */
[----:B-1----:R-:W-:-:S04]  /*1120*/  IADD3 R3, P0, R16, R3, RZ ;  /* 0x0000000310037210 */ /* 0x002fc80007f1e0ff */
[----:B------:R-:W-:-:S05]  /*1130*/  IADD3.X R15, RZ, R17, RZ, P0, !PT ;  /* 0x00000011ff0f7210 */ /* 0x000fca00007fe4ff */
[----:B------:R-:W-:-:S04]  /*1140*/  IMAD.WIDE.U32 R6, R15, R20, RZ ;  /* 0x000000140f067225 */ /* 0x000fc800078e00ff */
[----:B------:R-:W-:-:S04]  /*1150*/  IMAD.WIDE.U32 R8, P0, R3, R21, R6 ;  /* 0x0000001503087225 */ /* 0x000fc80007800006 */
[----:B------:R-:W-:-:S04]  /*1160*/  IMAD.WIDE.U32 R6, R3, R20, RZ ;  /* 0x0000001403067225 */ /* 0x000fc800078e00ff */
[----:B------:R-:W-:Y:S01]  /*1170*/  IMAD.X R13, RZ, RZ, RZ, P0 ;  /* 0x000000ffff0d7224 */ /* 0x000fe200000e06ff */
[----:B------:R-:W-:Y:S01]  /*1180*/  IADD3 RZ, P0, R7, R8, RZ ;  /* 0x0000000807ff7210 */ /* 0x000fe20007f1e0ff */
[----:B------:R-:W-:-:S04]  /*1190*/  IMAD.MOV.U32 R12, RZ, RZ, R9 ;  /* 0x000000ffff0c7224 */ /* 0x000fc800078e0009 */
[----:B------:R-:W-:-:S08]  /*11a0*/  IMAD.WIDE.U32.X R6, R15, R21, R12, P0 ;  /* 0x000000150f067225 */ /* 0x000fd000000e040c */
.L_x_15:
[----:B------:R-:W1:Y:S01]  /*11b0*/  LDC.64 R28, c[0x0][0x8e8] ;  /* 0x00023a00ff1c7b82 */ /* 0x000e620000000a00 */
[-CC-:B------:R-:W-:Y:S02]  /*11c0*/  SHF.R.U64 R30, R6, R14.reuse, R7.reuse ;  /* 0x0000000e061e7219 */ /* 0x180fe40000001207 */
[----:B------:R-:W-:Y:S02]  /*11d0*/  SHF.R.U32.HI R3, RZ, R14, R7 ;  /* 0x0000000eff037219 */ /* 0x000fe40000011607 */
[----:B------:R-:W-:Y:S02]  /*11e0*/  IADD3 R5, P0, RZ, -R30, RZ ;  /* 0x8000001eff057210 */ /* 0x000fe40007f1e0ff */
[----:B------:R-:W-:Y:S01]  /*11f0*/  MOV R31, 0x1 ;  /* 0x00000001001f7802 */ /* 0x000fe20000000f00 */
[----:B------:R-:W2:Y:S01]  /*1200*/  LDC R12, c[0x0][0x8c0] ;  /* 0x00023000ff0c7b82 */ /* 0x000ea20000000800 */
[----:B------:R-:W-:Y:S01]  /*1210*/  IADD3.X R3, RZ, ~R3, RZ, P0, !PT ;  /* 0x80000003ff037210 */ /* 0x000fe200007fe4ff */
[----:B------:R-:W-:-:S04]  /*1220*/  IMAD.WIDE.U32 R6, R5, R26, R16 ;  /* 0x0000001a05067225 */ /* 0x000fc800078e0010 */
[----:B------:R-:W-:Y:S02]  /*1230*/  IMAD R8, R3, R26, RZ ;  /* 0x0000001a03087224 */ /* 0x000fe400078e02ff */
[----:B------:R-:W3:Y:S02]  /*1240*/  LDC R9, c[0x0][0x8b0] ;  /* 0x00022c00ff097b82 */ /* 0x000ee40000000800 */
[----:B------:R-:W-:Y:S02]  /*1250*/  IMAD R3, R5, R27, R8 ;  /* 0x0000001b05037224 */ /* 0x000fe400078e0208 */
[----:B------:R-:W-:Y:S02]  /*1260*/  IMAD R27, R11, R24, R4 ;  /* 0x000000180b1b7224 */ /* 0x000fe400078e0204 */
[----:B------:R-:W-:Y:S02]  /*1270*/  IMAD.IADD R3, R7, 0x1, R3 ;  /* 0x0000000107037824 */ /* 0x000fe400078e0203 */
[----:B------:R-:W4:Y:S01]  /*1280*/  LDC R20, c[0x0][0x900] ;  /* 0x00024000ff147b82 */ /* 0x000f220000000800 */
[----:B-1----:R-:W-:-:S04]  /*1290*/  ISETP.NE.U32.AND P0, PT, R28, RZ, PT ;  /* 0x000000ff1c00720c */ /* 0x002fc80003f05070 */
[----:B------:R-:W-:-:S03]  /*12a0*/  ISETP.NE.AND.EX P0, PT, R29, RZ, PT, P0 ;  /* 0x000000ff1d00720c */ /* 0x000fc60003f05300 */
[----:B------:R-:W1:Y:S01]  /*12b0*/  LDC R14, c[0x0][0x8a8] ;  /* 0x00022a00ff0e7b82 */ /* 0x000e620000000800 */
[-CC-:B--2---:R-:W-:Y:S02]  /*12c0*/  SHF.R.U64 R15, R6, R12.reuse, R3.reuse ;  /* 0x0000000c060f7219 */ /* 0x184fe40000001203 */
[----:B------:R-:W-:Y:S01]  /*12d0*/  SHF.R.U32.HI R6, RZ, R12, R3 ;  /* 0x0000000cff067219 */ /* 0x000fe20000011603 */
[----:B------:R-:W-:-:S04]  /*12e0*/  IMAD.MOV.U32 R3, RZ, RZ, -0x1 ;  /* 0xffffffffff037424 */ /* 0x000fc800078e00ff */
[----:B------:R-:W2:Y:S01]  /*12f0*/  LDC R21, c[0x0][0x8f0] ;  /* 0x00023c00ff157b82 */ /* 0x000ea20000000800 */
[-CC-:B---3--:R-:W-:Y:S02]  /*1300*/  SHF.R.U64 R12, R15, R9.reuse, R6.reuse ;  /* 0x000000090f0c7219 */ /* 0x188fe40000001206 */
[----:B------:R-:W-:-:S05]  /*1310*/  SHF.R.U32.HI R5, RZ, R9, R6 ;  /* 0x00000009ff057219 */ /* 0x000fca0000011606 */
[----:B------:R-:W3:Y:S01]  /*1320*/  LDC R26, c[0x0][0x8e0] ;  /* 0x00023800ff1a7b82 */ /* 0x000ee20000000800 */
[-CC-:B----4-:R-:W-:Y:S02]  /*1330*/  SHF.R.U64 R24, R12, R20.reuse, R5.reuse ;  /* 0x000000140c187219 */ /* 0x190fe40000001205 */
[-C--:B------:R-:W-:Y:S02]  /*1340*/  SHF.L.U32 R3, R3, R20.reuse, RZ ;  /* 0x0000001403037219 */ /* 0x080fe400000006ff */
[----:B------:R-:W-:Y:S01]  /*1350*/  SHF.R.U32.HI R5, RZ, R20, R5 ;  /* 0x00000014ff057219 */ /* 0x000fe20000011605 */
[----:B------:R-:W-:Y:S01]  /*1360*/  IMAD.MOV.U32 R4, RZ, RZ, R24 ;  /* 0x000000ffff047224 */ /* 0x000fe200078e0018 */
[----:B------:R-:W-:Y:S01]  /*1370*/  LOP3.LUT R11, RZ, R3, RZ, 0x33, !PT ;  /* 0x00000003ff0b7212 */ /* 0x000fe200078e33ff */
[----:B------:R-:W4:Y:S01]  /*1380*/  LDC R25, c[0x0][0x8b8] ;  /* 0x00022e00ff197b82 */ /* 0x000f220000000800 */
[----:B------:R-:W-:Y:S05]  /*1390*/  @!P0 BRA `(.L_x_16) ;  /* 0x0000000000288947 */ /* 0x000fea0003800000 */
[----:B------:R-:W5:Y:S02]  /*13a0*/  LDC R3, c[0x0][0x8f4] ;  /* 0x00023d00ff037b82 */ /* 0x000f640000000800 */
[----:B-----5:R-:W-:-:S05]  /*13b0*/  IADD3 R3, P0, R24, R3, RZ ;  /* 0x0000000318037210 */ /* 0x020fca0007f1e0ff */
[----:B------:R-:W-:-:S04]  /*13c0*/  IMAD.X R13, RZ, RZ, R5, P0 ;  /* 0x000000ffff0d7224 */ /* 0x000fc800000e0605 */
[----:B------:R-:W-:-:S04]  /*13d0*/  IMAD.WIDE.U32 R4, R13, R28, RZ ;  /* 0x0000001c0d047225 */ /* 0x000fc800078e00ff */
[----:B------:R-:W-:-:S04]  /*13e0*/  IMAD.WIDE.U32 R6, P0, R3, R29, R4 ;  /* 0x0000001d03067225 */ /* 0x000fc80007800004 */
[----:B------:R-:W-:Y:S01]  /*13f0*/  IMAD.WIDE.U32 R4, R3, R28, RZ ;  /* 0x0000001c03047225 */ /* 0x000fe200078e00ff */
[----:B------:R-:W-:-:S03]  /*1400*/  IADD3.X R9, RZ, RZ, RZ, P0, !PT ;  /* 0x000000ffff097210 */ /* 0x000fc600007fe4ff */
[----:B------:R-:W-:Y:S01]  /*1410*/  IMAD.MOV.U32 R8, RZ, RZ, R7 ;  /* 0x000000ffff087224 */ /* 0x000fe200078e0007 */
[----:B------:R-:W-:-:S05]  /*1420*/  IADD3 RZ, P0, R5, R6, RZ ;  /* 0x0000000605ff7210 */ /* 0x000fca0007f1e0ff */
[----:B------:R-:W-:-:S08]  /*1430*/  IMAD.WIDE.U32.X R4, R13, R29, R8, P0 ;  /* 0x0000001d0d047225 */ /* 0x000fd000000e0408 */
.L_x_16:
[----:B--2---:R-:W-:Y:S01]  /*1440*/  SHF.R.U64 R5, R4, R21, R5 ;  /* 0x0000001504057219 */ /* 0x004fe20000001205 */
[----:B-1----:R-:W-:Y:S01]  /*1450*/  VIADD R6, R14, 0xffffffff ;  /* 0xffffffff0e067836 */ /* 0x002fe20000000000 */
[----:B------:R-:W-:Y:S02]  /*1460*/  SHF.L.U32 R3, R31, R20, RZ ;  /* 0x000000141f037219 */ /* 0x000fe400000006ff */
[----:B------:R-:W-:Y:S02]  /*1470*/  LOP3.LUT R4, R12, R11, RZ, 0xc0, !PT ;  /* 0x0000000b0c047212 */ /* 0x000fe400078ec0ff */
[----:B------:R-:W-:Y:S02]  /*1480*/  IADD3 R7, -R5, RZ, RZ ;  /* 0x000000ff05077210 */ /* 0x000fe40007ffe1ff */
[----:B------:R-:W-:Y:S01]  /*1490*/  SEL R10, R10, R27, !P1 ;  /* 0x0000001b0a0a7207 */ /* 0x000fe20004800000 */
[----:B------:R-:W-:Y:S01]  /*14a0*/  IMAD R5, R3, R5, R4 ;  /* 0x0000000503057224 */ /* 0x000fe200078e0204 */
[----:B------:R-:W-:Y:S01]  /*14b0*/  LOP3.LUT R6, R15, R6, RZ, 0xc0, !PT ;  /* 0x000000060f067212 */ /* 0x000fe200078ec0ff */
[----:B---3--:R-:W-:Y:S01]  /*14c0*/  IMAD R3, R7, R26, R24 ;  /* 0x0000001a07037224 */ /* 0x008fe200078e0218 */
[----:B------:R-:W-:Y:S01]  /*14d0*/  R2UR UR47, R30 ;  /* 0x000000001e2f72ca */ /* 0x000fe200000e0000 */
[----:B----4-:R-:W-:-:S02]  /*14e0*/  IMAD R10, R5, R25, R10 ;  /* 0x00000019050a7224 */ /* 0x010fc400078e020a */
[----:B------:R-:W-:Y:S02]  /*14f0*/  IMAD R3, R3, R14, R6 ;  /* 0x0000000e03037224 */ /* 0x000fe400078e0206 */
[----:B------:R-:W-:-:S03]  /*1500*/  IMAD.MOV.U32 R6, RZ, RZ, 0x1 ;  /* 0x00000001ff067424 */ /* 0x000fc600078e00ff */
[----:B------:R-:W-:Y:S02]  /*1510*/  SEL R8, R3, R10, !P1 ;  /* 0x0000000a03087207 */ /* 0x000fe40004800000 */
[----:B------:R-:W-:-:S07]  /*1520*/  SEL R3, R10, R3, !P1 ;  /* 0x000000030a037207 */ /* 0x000fce0004800000 */
.L_x_14:
[----:B------:R-:W-:-:S08]  /*1530*/  NOP ;  /* 0x0000000000007918 */ /* 0x000fd00000000000 */
[----:B------:R-:W1:Y:S02]  /*1540*/  USETMAXREG.TRY_ALLOC.CTAPOOL UP0, 0xe8 ;  /* 0x000000e8000079c8 */ /* 0x000e640008000600 */
[----:B-1----:R-:W-:-:S13]  /*1550*/  PLOP3.LUT P0, PT, PT, PT, UP0, 0x80, 0x0 ;  /* 0x000000000000781c */ /* 0x002fda0003f0f008 */
[----:B------:R-:W-:Y:S05]  /*1560*/  @!P0 BRA `(.L_x_14) ;  /* 0xfffffffc00f08947 */ /* 0x000fea000383ffff */
[----:B------:R-:W-:Y:S02]  /*1570*/  ULDC.64 UR4, c[0x0][0x590] ;  /* 0x0001640000047ab9 */ /* 0x000fe40000000a00 */
[----:B------:R-:W-:-:S04]  /*1580*/  ISETP.NE.U32.AND P0, PT, RZ, UR4, PT ;  /* 0x00000004ff007c0c */ /* 0x000fc8000bf05070 */
[----:B------:R-:W-:-:S13]  /*1590*/  ISETP.NE.AND.EX P0, PT, RZ, UR5, PT, P0 ;  /* 0x00000005ff007c0c */ /* 0x000fda000bf05300 */
[----:B------:R-:W-:Y:S05]  /*15a0*/  @P0 BRA `(.L_x_17) ;  /* 0x00000000002c0947 */ /* 0x000fea0003800000 */
[----:B------:R-:W-:Y:S02]  /*15b0*/  ULDC.64 UR4, c[0x0][0x588] ;  /* 0x0001620000047ab9 */ /* 0x000fe40000000a00 */
[----:B------:R-:W-:-:S04]  /*15c0*/  ISETP.NE.U32.AND P0, PT, RZ, UR4, PT ;  /* 0x00000004ff007c0c */ /* 0x000fc8000bf05070 */
[----:B------:R-:W-:-:S13]  /*15d0*/  ISETP.NE.AND.EX P0, PT, RZ, UR5, PT, P0 ;  /* 0x00000005ff007c0c */ /* 0x000fda000bf05300 */
[----:B------:R-:W-:Y:S05]  /*15e0*/  @!P0 BRA `(.L_x_18) ;  /* 0x0000000000108947 */ /* 0x000fea0003800000 */
[----:B------:R-:W1:Y:S02]  /*15f0*/  LDC.64 R4, c[0x0][0x588] ;  /* 0x00016200ff047b82 */ /* 0x000e640000000a00 */
[----:B-1----:R1:W5:Y:S01]  /*1600*/  LDG.E R57, desc[UR38][R4.64] ;  /* 0x0000002604397981 */ /* 0x002362000c1e1900 */
[----:B------:R-:W-:Y:S01]  /*1610*/  IMAD.MOV.U32 R56, RZ, RZ, 0x1 ;  /* 0x00000001ff387424 */ /* 0x000fe200078e00ff */
[----:B------:R-:W-:Y:S06]  /*1620*/  BRA `(.L_x_17) ;  /* 0x00000000000c7947 */ /* 0x000fec0003800000 */
.L_x_18:
[----:B------:R-:W-:Y:S01]  /*1630*/  ULDC UR4, c[0x0][0x580] ;  /* 0x0001600000047ab9 */ /* 0x000fe20000000800 */
[----:B------:R-:W-:Y:S01]  /*1640*/  MOV R56, 0x1 ;  /* 0x0000000100387802 */ /* 0x000fe20000000f00 */
[----:B------:R-:W-:-:S07]  /*1650*/  IMAD.U32 R57, RZ, RZ, UR4 ;  /* 0x00000004ff397e24 */ /* 0x000fce000f8e00ff */
.L_x_17:
        /* <DEDUP_REMOVED lines=8> */
[----:B------:R-:W2:Y:S02]  /*16e0*/  LDC.64 R58, c[0x0][0x5a8] ;  /* 0x00016a00ff3a7b82 */ /* 0x000ea40000000a00 */
[----:B--2---:R2:W5:Y:S01]  /*16f0*/  LDG.E R58, desc[UR38][R58.64] ;  /* 0x000000263a3a7981 */ /* 0x004562000c1e1900 */
[----:B------:R-:W-:Y:S05]  /*1700*/  BRA `(.L_x_19) ;  /* 0x0000000000087947 */ /* 0x000fea0003800000 */
.L_x_20:
[----:B------:R-:W-:Y:S02]  /*1710*/  ULDC UR4, c[0x0][0x5a0] ;  /* 0x0001680000047ab9 */ /* 0x000fe40000000800 */
[----:B------:R-:W-:-:S07]  /*1720*/  IMAD.U32 R58, RZ, RZ, UR4 ;  /* 0x00000004ff3a7e24 */ /* 0x000fce000f8e00ff */
.L_x_19:
[----:B------:R-:W-:-:S13]  /*1730*/  LOP3.LUT P0, RZ, R6, 0xff, RZ, 0xc0, !PT ;  /* 0x000000ff06ff7812 */ /* 0x000fda000780c0ff */
[----:B------:R-:W-:Y:S05]  /*1740*/  @!P0 EXIT ;  /* 0x000000000000894d */ /* 0x000fea0003800000 */
[----:B------:R-:W3:Y:S01]  /*1750*/  S2UR UR6, SR_CgaCtaId ;  /* 0x00000000000679c3 */ /* 0x000ee20000008800 */
[C---:B-1----:R-:W-:Y:S01]  /*1760*/  SHF.L.U32 R4, R18.reuse, 0x4, RZ ;  /* 0x0000000412047819 */ /* 0x042fe200000006ff */
[C---:B------:R-:W-:Y:S01]  /*1770*/  IMAD.SHL.U32 R5, R18.reuse, 0x2, RZ ;  /* 0x0000000212057824 */ /* 0x040fe200078e00ff */
[----:B------:R-:W-:Y:S01]  /*1780*/  ULDC UR4, c[0x0][0x28c] ;  /* 0x0000a30000047ab9 */ /* 0x000fe20000000800 */
[----:B------:R-:W-:Y:S01]  /*1790*/  IMAD.SHL.U32 R7, R18, 0x8, RZ ;  /* 0x0000000812077824 */ /* 0x000fe200078e00ff */
[----:B------:R-:W-:Y:S01]  /*17a0*/  LOP3.LUT R4, R4, 0xe00, RZ, 0xc0, !PT ;  /* 0x00000e0004047812 */ /* 0x000fe200078ec0ff */
[----:B------:R-:W-:Y:S01]  /*17b0*/  UIADD3 UR4, UR4, 0x3f, URZ ;  /* 0x0000003f04047890 */ /* 0x000fe2000fffe03f */
[----:B------:R-:W-:Y:S01]  /*17c0*/  LOP3.LUT R60, R0, 0x1, RZ, 0xfc, !PT ;  /* 0x00000001003c7812 */ /* 0x000fe200078efcff */
[----:B------:R-:W-:Y:S01]  /*17d0*/  UMOV UR49, 0x400 ;  /* 0x0000040000317882 */ /* 0x000fe20000000000 */
[----:B------:R-:W-:Y:S01]  /*17e0*/  LOP3.LUT R4, R4, 0x6, R5, 0xf8, !PT ;  /* 0x0000000604047812 */ /* 0x000fe200078ef805 */
[----:B------:R-:W-:Y:S01]  /*17f0*/  USHF.R.S32.HI UR5, URZ, 0x1f, UR4 ;  /* 0x0000001f3f057899 */ /* 0x000fe20008011404 */
[----:B------:R-:W-:Y:S01]  /*1800*/  LOP3.LUT R5, R7, 0x80, RZ, 0xc0, !PT ;  /* 0x0000008007057812 */ /* 0x000fe200078ec0ff */
[----:B------:R-:W-:Y:S01]  /*1810*/  IMAD.MOV.U32 R64, RZ, RZ, RZ ;  /* 0x000000ffff407224 */ /* 0x000fe200078e00ff */
[----:B------:R-:W-:Y:S01]  /*1820*/  LOP3.LUT R4, R4, 0x60, R7, 0xf8, !PT ;  /* 0x0000006004047812 */ /* 0x000fe200078ef807 */
[----:B------:R-:W-:Y:S01]  /*1830*/  ULEA.HI UR5, UR5, UR4, URZ, 0x6 ;  /* 0x0000000405057291 */ /* 0x000fe2000f8f303f */
[----:B------:R-:W-:Y:S01]  /*1840*/  LOP3.LUT R5, R5, 0x10, R18, 0xf8, !PT ;  /* 0x0000001005057812 */ /* 0x000fe200078ef812 */
[----:B------:R-:W-:Y:S01]  /*1850*/  ULDC.64 UR40, c[0x0][0x198] ;  /* 0x0000660000287ab9 */ /* 0x000fe20000000a00 */
[----:B------:R-:W-:Y:S01]  /*1860*/  LOP3.LUT R95, R19, 0x1, RZ, 0xfc, !PT ;  /* 0x00000001135f7812 */ /* 0x000fe200078efcff */
[----:B------:R-:W-:Y:S01]  /*1870*/  USHF.R.S32.HI UR50, URZ, 0x6, UR5 ;  /* 0x000000063f327899 */ /* 0x000fe20008011405 */
[----:B--2---:R-:W-:Y:S01]  /*1880*/  LOP3.LUT R59, R4, R5, RZ, 0xfc, !PT ;  /* 0x00000005043b7212 */ /* 0x004fe200078efcff */
[----:B------:R-:W-:Y:S01]  /*1890*/  UMOV UR48, URZ ;  /* 0x0000003f00307c82 */ /* 0x000fe20008000000 */
[----:B------:R-:W-:Y:S01]  /*18a0*/  MOV R61, RZ ;  /* 0x000000ff003d7202 */ /* 0x000fe20000000f00 */
[----:B------:R-:W-:Y:S01]  /*18b0*/  UMOV UR4, URZ ;  /* 0x0000003f00047c82 */ /* 0x000fe20008000000 */
[----:B---3--:R-:W-:-:S06]  /*18c0*/  ULEA UR49, UR6, UR49, 0x18 ;  /* 0x0000003106317291 */ /* 0x008fcc000f8ec03f */
[----:B------:R-:W-:-:S07]  /*18d0*/  VIADD R62, R59, UR49 ;  /* 0x000000313b3e7c36 */ /* 0x000fce0008000000 */
.L_x_174:
[----:B------:R-:W-:Y:S01]  /*18e0*/  LOP3.LUT R0, R18, 0x80, RZ, 0xc0, !PT ;  /* 0x0000008012007812 */ /* 0x000fe200078ec0ff */
[----:B------:R-:W1:Y:S01]  /*18f0*/  LDC R4, c[0x0][0x28c] ;  /* 0x0000a300ff047b82 */ /* 0x000e620000000800 */
[----:B------:R-:W-:Y:S01]  /*1900*/  UMOV UR5, URZ ;  /* 0x0000003f00057c82 */ /* 0x000fe20008000000 */
[----:B------:R-:W-:Y:S01]  /*1910*/  UMOV UR6, URZ ;  /* 0x0000003f00067c82 */ /* 0x000fe20008000000 */
[----:B------:R-:W-:Y:S01]  /*1920*/  SHF.R.U32.HI R0, RZ, 0x7, R0 ;  /* 0x00000007ff007819 */ /* 0x000fe20000011600 */
[----:B------:R-:W-:Y:S01]  /*1930*/  UMOV UR13, UR4 ;  /* 0x00000004000d7c82 */ /* 0x000fe20008000000 */
[----:B------:R-:W-:Y:S02]  /*1940*/  CS2R R66, SRZ ;  /* 0x0000000000427805 */ /* 0x000fe4000001ff00 */
[----:B------:R-:W-:Y:S02]  /*1950*/  MOV R63, RZ ;  /* 0x000000ff003f7202 */ /* 0x000fe40000000f00 */
[----:B------:R-:W-:Y:S01]  /*1960*/  CS2R R68, SRZ ;  /* 0x0000000000447805 */ /* 0x000fe2000001ff00 */
[----:B------:R-:W-:Y:S01]  /*1970*/  IMAD.MOV.U32 R65, RZ, RZ, RZ ;  /* 0x000000ffff417224 */ /* 0x000fe200078e00ff */
[----:B------:R-:W2:Y:S01]  /*1980*/  SHFL.IDX PT, R0, R0, RZ, 0x1f ;  /* 0x00001fff00007589 */ /* 0x000ea200000e0000 */
[----:B------:R-:W-:-:S02]  /*1990*/  CS2R R70, SRZ ;  /* 0x0000000000467805 */ /* 0x000fc4000001ff00 */
[----:B------:R-:W-:Y:S02]  /*19a0*/  CS2R R72, SRZ ;  /* 0x0000000000487805 */ /* 0x000fe4000001ff00 */
[----:B------:R-:W-:Y:S02]  /*19b0*/  CS2R R74, SRZ ;  /* 0x00000000004a7805 */ /* 0x000fe4000001ff00 */
[----:B------:R-:W-:Y:S02]  /*19c0*/  CS2R R76, SRZ ;  /* 0x00000000004c7805 */ /* 0x000fe4000001ff00 */
[----:B------:R-:W-:Y:S02]  /*19d0*/  CS2R R78, SRZ ;  /* 0x00000000004e7805 */ /* 0x000fe4000001ff00 */
[----:B------:R-:W-:Y:S02]  /*19e0*/  CS2R R80, SRZ ;  /* 0x0000000000507805 */ /* 0x000fe4000001ff00 */
[----:B------:R-:W-:-:S02]  /*19f0*/  CS2R R82, SRZ ;  /* 0x0000000000527805 */ /* 0x000fc4000001ff00 */
[----:B------:R-:W-:Y:S02]  /*1a00*/  CS2R R84, SRZ ;  /* 0x0000000000547805 */ /* 0x000fe4000001ff00 */
[----:B------:R-:W-:Y:S02]  /*1a10*/  CS2R R86, SRZ ;  /* 0x0000000000567805 */ /* 0x000fe4000001ff00 */
[----:B------:R-:W-:Y:S02]  /*1a20*/  CS2R R88, SRZ ;  /* 0x0000000000587805 */ /* 0x000fe4000001ff00 */
[----:B------:R-:W-:Y:S02]  /*1a30*/  CS2R R90, SRZ ;  /* 0x00000000005a7805 */ /* 0x000fe4000001ff00 */
[----:B------:R-:W-:Y:S01]  /*1a40*/  CS2R R92, SRZ ;  /* 0x00000000005c7805 */ /* 0x000fe2000001ff00 */
[----:B------:R-:W-:Y:S01]  /*1a50*/  IMAD.MOV.U32 R94, RZ, RZ, RZ ;  /* 0x000000ffff5e7224 */ /* 0x000fe200078e00ff */
[----:B------:R-:W-:Y:S01]  /*1a60*/  MOV R96, RZ ;  /* 0x000000ff00607202 */ /* 0x000fe20000000f00 */
[----:B------:R-:W-:Y:S01]  /*1a70*/  IMAD.U32 R7, RZ, RZ, UR48 ;  /* 0x00000030ff077e24 */ /* 0x000fe2000f8e00ff */
[----:B-1----:R-:W-:-:S02]  /*1a80*/  ISETP.GE.AND P0, PT, R4, 0x1, PT ;  /* 0x000000010400780c */ /* 0x002fc40003f06270 */
[----:B------:R-:W-:Y:S02]  /*1a90*/  CS2R R24, SRZ ;  /* 0x0000000000187805 */ /* 0x000fe4000001ff00 */
[----:B------:R-:W-:Y:S02]  /*1aa0*/  CS2R R26, SRZ ;  /* 0x00000000001a7805 */ /* 0x000fe4000001ff00 */
[----:B------:R-:W-:Y:S02]  /*1ab0*/  CS2R R28, SRZ ;  /* 0x00000000001c7805 */ /* 0x000fe4000001ff00 */
[----:B------:R-:W-:Y:S02]  /*1ac0*/  CS2R R30, SRZ ;  /* 0x00000000001e7805 */ /* 0x000fe4000001ff00 */
[----:B------:R-:W-:Y:S02]  /*1ad0*/  CS2R R32, SRZ ;  /* 0x0000000000207805 */ /* 0x000fe4000001ff00 */
[----:B------:R-:W-:-:S02]  /*1ae0*/  CS2R R34, SRZ ;  /* 0x0000000000227805 */ /* 0x000fc4000001ff00 */
[----:B------:R-:W-:Y:S02]  /*1af0*/  CS2R R36, SRZ ;  /* 0x0000000000247805 */ /* 0x000fe4000001ff00 */
[----:B--2---:R-:W-:Y:S02]  /*1b00*/  R2UR UR7, R0 ;  /* 0x00000000000772ca */ /* 0x004fe400000e0000 */
        /* <DEDUP_REMOVED lines=9> */
[----:B------:R-:W-:-:S04]  /*1ba0*/  ULEA.HI UR8, UR7, UR7, URZ, 0x1 ;  /* 0x0000000707087291 */ /* 0x000fc8000f8f083f */
[----:B------:R-:W-:-:S04]  /*1bb0*/  ULOP3.LUT UR8, UR8, 0xffffe, URZ, 0xc0, !UPT ;  /* 0x000ffffe08087892 */ /* 0x000fc8000f8ec03f */
[----:B------:R-:W-:-:S03]  /*1bc0*/  UIADD3 UR8, UR7, -UR8, URZ ;  /* 0x8000000807087290 */ /* 0x000fc6000fffe03f */
[----:B------:R-:W-:Y:S01]  /*1bd0*/  UMOV UR7, URZ ;  /* 0x0000003f00077c82 */ /* 0x000fe20008000000 */
[----:B------:R-:W-:-:S04]  /*1be0*/  ULEA UR8, UR8, UR49, 0xc ;  /* 0x0000003108087291 */ /* 0x000fc8000f8e603f */
[----:B------:R-:W-:-:S04]  /*1bf0*/  UIADD3 UR8, UR8, 0x4300, URZ ;  /* 0x0000430008087890 */ /* 0x000fc8000fffe03f */
[----:B------:R-:W-:-:S04]  /*1c00*/  USHF.R.U32.HI UR8, URZ, 0x4, UR8 ;  /* 0x000000043f087899 */ /* 0x000fc80008011608 */
[----:B------:R-:W-:Y:S01]  /*1c10*/  ULOP3.LUT UR12, UR8, 0x3fff, URZ, 0xc0, !UPT ;  /* 0x00003fff080c7892 */ /* 0x000fe2000f8ec03f */
[----:B------:R-:W-:Y:S11]  /*1c20*/  @!P0 BRA `(.L_x_21) ;  /* 0x00000004007c8947 */ /* 0x000ff60003800000 */
[----:B------:R-:W-:-:S13]  /*1c30*/  ISETP.NE.AND P1, PT, R95, 0x3, PT ;  /* 0x000000035f00780c */ /* 0x000fda0003f25270 */
[----:B------:R-:W-:Y:S05]  /*1c40*/  @!P1 BRA `(.L_x_22) ;  /* 0x0000000000049947 */ /* 0x000fea0003800000 */
[----:B------:R-:W-:Y:S01]  /*1c50*/  BPT.TRAP 0x1 ;  /* 0x000000040000795c */ /* 0x000fe20000300000 */
.L_x_22:
[----:B------:R-:W-:Y:S01]  /*1c60*/  ULEA UR5, UR4, UR49, 0x3 ;  /* 0x0000003104057291 */ /* 0x000fe2000f8e183f */
[----:B------:R-:W-:-:S05]  /*1c70*/  IMAD.U32 R0, RZ, RZ, UR48 ;  /* 0x00000030ff007e24 */ /* 0x000fca000f8e00ff */
[----:B------:R-:W-:-:S04]  /*1c80*/  SHF.L.U32 R0, R0, 0x1f, RZ ;  /* 0x0000001f00007819 */ /* 0x000fc800000006ff */
[----:B------:R1:W2:Y:S01]  /*1c90*/  SYNCS.PHASECHK.TRANS64.TRYWAIT P0, [UR5], R0 ;  /* 0x00000000ff0075a7 */ /* 0x0002a20008000145 */
[----:B------:R-:W-:Y:S05]  /*1ca0*/  @!P1 BRA `(.L_x_23) ;  /* 0x0000000000049947 */ /* 0x000fea0003800000 */
[----:B------:R-:W-:Y:S01]  /*1cb0*/  BPT.TRAP 0x1 ;  /* 0x000000040000795c */ /* 0x000fe20000300000 */
.L_x_23:
[----:B--2---:R-:W-:Y:S05]  /*1cc0*/  @P0 BRA `(.L_x_24) ;  /* 0x0000000000080947 */ /* 0x004fea0003800000 */
[----:B------:R-:W2:Y:S02]  /*1cd0*/  SYNCS.PHASECHK.TRANS64.TRYWAIT P0, [UR5], R0 ;  /* 0x00000000ff0075a7 */ /* 0x000ea40008000145 */
[----:B--2---:R-:W-:Y:S05]  /*1ce0*/  @!P0 BRA `(.L_x_25) ;  /* 0x0000008800508947 */ /* 0x004fea0003800000 */
.L_x_24:
[----:B------:R-:W-:Y:S01]  /*1cf0*/  UIADD3 UR5, UR49, 0x26300, URZ ;  /* 0x0002630031057890 */ /* 0x000fe2000fffe03f */
[----:B------:R-:W-:Y:S01]  /*1d00*/  WARPGROUP.ARRIVE ;  /* 0x00000000000079c5 */ /* 0x000fe20000000000 */
[----:B------:R-:W-:Y:S01]  /*1d10*/  ULOP3.LUT UR8, UR12, 0x10000, URZ, 0xfc, !UPT ;  /* 0x000100000c087892 */ /* 0x000fe2000f8efc3f */
[----:B------:R-:W-:Y:S01]  /*1d20*/  CS2R R66, SRZ ;  /* 0x0000000000427805 */ /* 0x000fe2000001ff00 */
[----:B------:R-:W-:Y:S01]  /*1d30*/  USHF.R.U32.HI UR5, URZ, 0x4, UR5 ;  /* 0x000000043f057899 */ /* 0x000fe20008011605 */
[----:B------:R-:W-:Y:S01]  /*1d40*/  MOV R63, RZ ;  /* 0x000000ff003f7202 */ /* 0x000fe20000000f00 */
[----:B------:R-:W-:Y:S01]  /*1d50*/  ULEA UR8, UR4, UR8, 0x9 ;  /* 0x0000000804087291 */ /* 0x000fe2000f8e483f */
[----:B------:R-:W-:Y:S01]  /*1d60*/  CS2R R68, SRZ ;  /* 0x0000000000447805 */ /* 0x000fe2000001ff00 */
[----:B------:R-:W-:Y:S01]  /*1d70*/  ULOP3.LUT UR5, UR5, 0x3fff, URZ, 0xc0, !UPT ;  /* 0x00003fff05057892 */ /* 0x000fe2000f8ec03f */
[----:B------:R-:W-:Y:S01]  /*1d80*/  IMAD.MOV.U32 R65, RZ, RZ, RZ ;  /* 0x000000ffff417224 */ /* 0x000fe200078e00ff */
[----:B------:R-:W-:Y:S01]  /*1d90*/  UMOV UR9, 0x80000020 ;  /* 0x8000002000097882 */ /* 0x000fe20000000000 */
[----:B------:R-:W-:Y:S01]  /*1da0*/  UMOV UR11, 0x80000020 ;  /* 0x80000020000b7882 */ /* 0x000fe20000000000 */
[----:B------:R-:W-:Y:S01]  /*1db0*/  ULOP3.LUT UR5, UR5, 0x10000, URZ, 0xfc, !UPT ;  /* 0x0001000005057892 */ /* 0x000fe2000f8efc3f */
[----:B------:R-:W-:Y:S01]  /*1dc0*/  CS2R R70, SRZ ;  /* 0x0000000000467805 */ /* 0x000fe2000001ff00 */
[----:B------:R-:W-:Y:S01]  /*1dd0*/  UMOV UR6, 0x2 ;  /* 0x0000000200067882 */ /* 0x000fe20000000000 */
[----:B------:R-:W-:Y:S01]  /*1de0*/  CS2R R72, SRZ ;  /* 0x0000000000487805 */ /* 0x000fe2000001ff00 */
[----:B------:R-:W-:Y:S01]  /*1df0*/  ULEA UR10, UR4, UR5, 0x8 ;  /* 0x00000005040a7291 */ /* 0x000fe2000f8e403f */
[----:B------:R-:W-:-:S02]  /*1e00*/  CS2R R74, SRZ ;  /* 0x00000000004a7805 */ /* 0x000fc4000001ff00 */
[----:B------:R-:W-:Y:S01]  /*1e10*/  CS2R R76, SRZ ;  /* 0x00000000004c7805 */ /* 0x000fe2000001ff00 */
[----:B------:R-:W-:Y:S01]  /*1e20*/  ULDC UR5, c[0x0][0x50c] ;  /* 0x0001430000057ab9 */ /* 0x000fe20000000800 */
[----:B------:R-:W-:Y:S01]  /*1e30*/  CS2R R78, SRZ ;  /* 0x00000000004e7805 */ /* 0x000fe2000001ff00 */
[----:B------:R-:W-:Y:S01]  /*1e40*/  UISETP.NE.AND UP0, UPT, UR5, 0x2, UPT ;  /* 0x000000020500788c */ /* 0x000fe2000bf05270 */
[----:B------:R-:W-:Y:S02]  /*1e50*/  CS2R R80, SRZ ;  /* 0x0000000000507805 */ /* 0x000fe4000001ff00 */
[----:B------:R-:W-:Y:S02]  /*1e60*/  CS2R R82, SRZ ;  /* 0x0000000000527805 */ /* 0x000fe4000001ff00 */
[----:B------:R-:W-:Y:S01]  /*1e70*/  CS2R R84, SRZ ;  /* 0x0000000000547805 */ /* 0x000fe2000001ff00 */
[----:B------:R-:W-:Y:S01]  /*1e80*/  QGMMA.64x64x32.F32.E4M3.E4M3 R24, gdesc[UR8], RZ, !UPT, gsb0 ;  /* 0x00e00000081879f3 */ /* 0x000fe2000c0008ff */
[----:B------:R-:W-:Y:S01]  /*1e90*/  UIADD3 UR8, UR8, 0x2, URZ ;  /* 0x0000000208087890 */ /* 0x000fe2000fffe03f */
[----:B------:R-:W-:Y:S01]  /*1ea0*/  CS2R R86, SRZ ;  /* 0x0000000000567805 */ /* 0x000fe2000001ff00 */
[----:B------:R-:W-:Y:S01]  /*1eb0*/  UIADD3 UR10, UR10, 0x2, URZ ;  /* 0x000000020a0a7890 */ /* 0x000fe2000fffe03f */
[----:B------:R-:W-:Y:S01]  /*1ec0*/  CS2R R88, SRZ ;  /* 0x0000000000587805 */ /* 0x000fe2000001ff00 */
[----:B------:R-:W-:Y:S01]  /*1ed0*/  UMOV UR9, 0x80000020 ;  /* 0x8000002000097882 */ /* 0x000fe20000000000 */
[----:B------:R-:W-:Y:S01]  /*1ee0*/  UMOV UR11, 0x80000020 ;  /* 0x80000020000b7882 */ /* 0x000fe20000000000 */
[----:B------:R-:W-:Y:S01]  /*1ef0*/  USEL UR5, URZ, 0x1, UP0 ;  /* 0x000000013f057887 */ /* 0x000fe20008000000 */
[----:B------:R-:W-:-:S02]  /*1f00*/  CS2R R90, SRZ ;  /* 0x00000000005a7805 */ /* 0x000fc4000001ff00 */
[----:B------:R-:W-:Y:S01]  /*1f10*/  CS2R R92, SRZ ;  /* 0x00000000005c7805 */ /* 0x000fe2000001ff00 */
[----:B------:R-:W-:Y:S01]  /*1f20*/  IMAD.MOV.U32 R94, RZ, RZ, RZ ;  /* 0x000000ffff5e7224 */ /* 0x000fe200078e00ff */
[----:B------:R-:W-:Y:S02]  /*1f30*/  MOV R96, RZ ;  /* 0x000000ff00607202 */ /* 0x000fe40000000f00 */
[----:B------:R-:W-:Y:S01]  /*1f40*/  ISETP.NE.AND P0, PT, RZ, UR5, PT ;  /* 0x00000005ff007c0c */ /* 0x000fe2000bf05270 */
[----:B------:R-:W-:Y:S02]  /*1f50*/  WARPGROUP.DEPBAR.LE gsb0, 0x0 ;  /* 0x00008000000079c5 */ /* 0x000fe40000010000 */
[----:B------:R-:W-:-:S06]  /*1f60*/  WARPGROUP.ARRIVE ;  /* 0x00000000000079c5 */ /* 0x000fcc0000000000 */
[----:B------:R-:W-:Y:S03]  /*1f70*/  QGMMA.64x64x32.F32.E4M3.E4M3 R24, gdesc[UR8], R24, gsb0 ;  /* 0x00e00000081879f3 */ /* 0x000fe60008000818 */
[----:B------:R-:W-:Y:S02]  /*1f80*/  WARPGROUP.DEPBAR.LE gsb0, 0x0 ;  /* 0x00008000000079c5 */ /* 0x000fe40000010000 */
[----:B------:R-:W-:Y:S05]  /*1f90*/  @!P0 BRA `(.L_x_26) ;  /* 0x0000000000848947 */ /* 0x000fea0003800000 */
[----:B------:R-:W-:Y:S01]  /*1fa0*/  FADD R93, RZ, R24 ;  /* 0x00000018ff5d7221 */ /* 0x000fe20000000000 */
[----:B------:R-:W-:-:S01]  /*1fb0*/  FADD R96, RZ, R25 ;  /* 0x00000019ff607221 */ /* 0x000fc20000000000 */
        /* <DEDUP_REMOVED lines=30> */
[----:B------:R-:W-:-:S06]  /*21a0*/  UMOV UR6, URZ ;  /* 0x0000003f00067c82 */ /* 0x000fcc0008000000 */
.L_x_26:
[----:B------:R-:W-:-:S04]  /*21b0*/  UIADD3 UR13, UR4, 0x1, URZ ;  /* 0x00000001040d7890 */ /* 0x000fc8000fffe03f */
[----:B------:R-:W-:-:S04]  /*21c0*/  UISETP.NE.AND UP0, UPT, UR13, 0x11, UPT ;  /* 0x000000110d00788c */ /* 0x000fc8000bf05270 */
[----:B------:R-:W-:Y:S02]  /*21d0*/  USEL UR7, URZ, 0x1, UP0 ;  /* 0x000000013f077887 */ /* 0x000fe40008000000 */
[----:B------:R-:W-:Y:S02]  /*21e0*/  USEL UR13, UR13, URZ, UP0 ;  /* 0x0000003f0d0d7287 */ /* 0x000fe40008000000 */
[----:B------:R-:W-:-:S06]  /*21f0*/  ULOP3.LUT UR7, UR48, UR7, URZ, 0x3c, !UPT ;  /* 0x0000000730077292 */ /* 0x000fcc000f8e3c3f */
[----:B------:R-:W-:Y:S01]  /*2200*/  IMAD.U32 R7, RZ, RZ, UR7 ;  /* 0x00000007ff077e24 */ /* 0x000fe2000f8e00ff */
[----:B------:R-:W-:-:S06]  /*2210*/  UMOV UR7, 0x1 ;  /* 0x0000000100077882 */ /* 0x000fcc0000000000 */
.L_x_21:
[----:B------:R-:W-:-:S04]  /*2220*/  UISETP.LT.AND UP0, UPT, UR50, 0x1, UPT ;  /* 0x000000013200788c */ /* 0x000fc8000bf01270 */
[----:B------:R-:W-:-:S04]  /*2230*/  USEL UR8, UR50, 0x1, UP0 ;  /* 0x0000000132087887 */ /* 0x000fc80008000000 */
[----:B------:R-:W-:-:S04]  /*2240*/  UIADD3 UR8, UR50, -UR8, URZ ;  /* 0x8000000832087290 */ /* 0x000fc8000fffe03f */
[----:B------:R-:W-:-:S06]  /*2250*/  UISETP.GE.AND UP0, UPT, UR8, 0x1, UPT ;  /* 0x000000010800788c */ /* 0x000fcc000bf06270 */
[----:B------:R-:W-:-:S13]  /*2260*/  PLOP3.LUT P0, PT, PT, PT, UP0, 0x80, 0x0 ;  /* 0x000000000000781c */ /* 0x000fda0003f0f008 */
[----:B------:R-:W-:Y:S05]  /*2270*/  @!P0 BRA `(.L_x_27) ;  /* 0x0000000400808947 */ /* 0x000fea0003800000 */
[----:B-12---:R-:W-:Y:S01]  /*2280*/  IMAD.U32 R0, RZ, RZ, UR8 ;  /* 0x00000008ff007e24 */ /* 0x006fe2000f8e00ff */
[----:B------:R-:W-:Y:S01]  /*2290*/  MOV R4, UR4 ;  /* 0x0000000400047c02 */ /* 0x000fe20008000f00 */
[----:B------:R-:W-:-:S06]  /*22a0*/  ULDC UR14, c[0x0][0x50c] ;  /* 0x00014300000e7ab9 */ /* 0x000fcc0000000800 */
.L_x_35:
[----:B------:R-:W-:-:S13]  /*22b0*/  ISETP.NE.AND P1, PT, R95, 0x3, PT ;  /* 0x000000035f00780c */ /* 0x000fda0003f25270 */
[----:B------:R-:W-:Y:S05]  /*22c0*/  @!P1 BRA `(.L_x_28) ;  /* 0x0000000000049947 */ /* 0x000fea0003800000 */
[----:B------:R-:W-:Y:S01]  /*22d0*/  BPT.TRAP 0x1 ;  /* 0x000000040000795c */ /* 0x000fe20000300000 */
.L_x_28:
[----:B------:R-:W-:Y:S01]  /*22e0*/  ULEA UR8, UR13, UR49, 0x3 ;  /* 0x000000310d087291 */ /* 0x000fe2000f8e183f */
[----:B------:R-:W-:-:S08]  /*22f0*/  SHF.L.U32 R5, R7, 0x1f, RZ ;  /* 0x0000001f07057819 */ /* 0x000fd000000006ff */
[----:B------:R1:W2:Y:S01]  /*2300*/  SYNCS.PHASECHK.TRANS64.TRYWAIT P0, [UR8], R5 ;  /* 0x00000005ff0075a7 */ /* 0x0002a20008000148 */
[----:B------:R-:W-:Y:S05]  /*2310*/  @!P1 BRA `(.L_x_29) ;  /* 0x0000000000049947 */ /* 0x000fea0003800000 */
[----:B------:R-:W-:Y:S01]  /*2320*/  BPT.TRAP 0x1 ;  /* 0x000000040000795c */ /* 0x000fe20000300000 */
.L_x_29:
[----:B--2---:R-:W-:Y:S05]  /*2330*/  @P0 BRA `(.L_x_30) ;  /* 0x0000000000080947 */ /* 0x004fea0003800000 */
[----:B------:R-:W2:Y:S02]  /*2340*/  SYNCS.PHASECHK.TRANS64.TRYWAIT P0, [UR8], R5 ;  /* 0x00000005ff0075a7 */ /* 0x000ea40008000148 */
[----:B--2---:R-:W-:Y:S05]  /*2350*/  @!P0 BRA `(.L_x_31) ;  /* 0x0000008000cc8947 */ /* 0x004fea0003800000 */
.L_x_30:
[----:B------:R-:W-:Y:S01]  /*2360*/  UIADD3 UR8, UR49, 0x26300, URZ ;  /* 0x0002630031087890 */ /* 0x000fe2000fffe03f */
[----:B------:R-:W-:Y:S01]  /*2370*/  WARPGROUP.ARRIVE ;  /* 0x00000000000079c5 */ /* 0x000fe20000000000 */
[----:B------:R-:W-:Y:S02]  /*2380*/  UISETP.NE.AND UP0, UPT, UR5, URZ, UPT ;  /* 0x0000003f0500728c */ /* 0x000fe4000bf05270 */
[----:B------:R-:W-:Y:S02]  /*2390*/  USHF.R.U32.HI UR8, URZ, 0x4, UR8 ;  /* 0x000000043f087899 */ /* 0x000fe40008011608 */
[----:B------:R-:W-:Y:S02]  /*23a0*/  USEL UR7, UR7, URZ, !UP0 ;  /* 0x0000003f07077287 */ /* 0x000fe4000c000000 */
[----:B------:R-:W-:Y:S02]  /*23b0*/  ULOP3.LUT UR5, UR8, 0x3fff, URZ, 0xc0, !UPT ;  /* 0x00003fff08057892 */ /* 0x000fe4000f8ec03f */
[----:B------:R-:W-:-:S02]  /*23c0*/  ULOP3.LUT UR8, UR12, 0x10000, URZ, 0xfc, !UPT ;  /* 0x000100000c087892 */ /* 0x000fc4000f8efc3f */
[----:B------:R-:W-:Y:S02]  /*23d0*/  ULOP3.LUT UR5, UR5, 0x10000, URZ, 0xfc, !UPT ;  /* 0x0001000005057892 */ /* 0x000fe4000f8efc3f */
[----:B------:R-:W-:Y:S02]  /*23e0*/  UISETP.NE.U32.AND UP0, UPT, UR7, URZ, UPT ;  /* 0x0000003f0700728c */ /* 0x000fe4000bf05070 */
[----:B------:R-:W-:Y:S02]  /*23f0*/  ULEA UR8, UR13, UR8, 0x9 ;  /* 0x000000080d087291 */ /* 0x000fe4000f8e483f */
[----:B------:R-:W-:Y:S01]  /*2400*/  ULEA UR10, UR13, UR5, 0x8 ;  /* 0x000000050d0a7291 */ /* 0x000fe2000f8e403f */
[----:B------:R-:W-:Y:S01]  /*2410*/  UMOV UR9, 0x80000020 ;  /* 0x8000002000097882 */ /* 0x000fe20000000000 */
[----:B------:R-:W-:Y:S01]  /*2420*/  UMOV UR11, 0x80000020 ;  /* 0x80000020000b7882 */ /* 0x000fe20000000000 */
[----:B------:R-:W-:-:S06]  /*2430*/  UIADD3 UR6, UR6, 0x2, URZ ;  /* 0x0000000206067890 */ /* 0x000fcc000fffe03f */
[----:B------:R-:W-:Y:S01]  /*2440*/  QGMMA.64x64x32.F32.E4M3.E4M3 R24, gdesc[UR8], R24, UP0, gsb0 ;  /* 0x00e00000081879f3 */ /* 0x000fe2000b800818 */
[----:B------:R-:W-:Y:S02]  /*2450*/  UIADD3 UR8, UR8, 0x2, URZ ;  /* 0x0000000208087890 */ /* 0x000fe4000fffe03f */
[----:B------:R-:W-:Y:S01]  /*2460*/  UIADD3 UR10, UR10, 0x2, URZ ;  /* 0x000000020a0a7890 */ /* 0x000fe2000fffe03f */
[----:B------:R-:W-:Y:S01]  /*2470*/  UMOV UR9, 0x80000020 ;  /* 0x8000002000097882 */ /* 0x000fe20000000000 */
[----:B------:R-:W-:Y:S01]  /*2480*/  UMOV UR11, 0x80000020 ;  /* 0x80000020000b7882 */ /* 0x000fe20000000000 */
[----:B------:R-:W-:-:S04]  /*2490*/  UISETP.NE.AND UP0, UPT, UR6, UR14, UPT ;  /* 0x0000000e0600728c */ /* 0x000fc8000bf05270 */
[----:B------:R-:W-:-:S06]  /*24a0*/  USEL UR5, URZ, 0x1, UP0 ;  /* 0x000000013f057887 */ /* 0x000fcc0008000000 */
[----:B------:R-:W-:Y:S01]  /*24b0*/  ISETP.NE.AND P0, PT, RZ, UR5, PT ;  /* 0x00000005ff007c0c */ /* 0x000fe2000bf05270 */
[----:B------:R-:W-:Y:S02]  /*24c0*/  WARPGROUP.DEPBAR.LE gsb0, 0x0 ;  /* 0x00008000000079c5 */ /* 0x000fe40000010000 */
[----:B------:R-:W-:-:S06]  /*24d0*/  WARPGROUP.ARRIVE ;  /* 0x00000000000079c5 */ /* 0x000fcc0000000000 */
[----:B------:R-:W-:Y:S03]  /*24e0*/  QGMMA.64x64x32.F32.E4M3.E4M3 R24, gdesc[UR8], R24, gsb0 ;  /* 0x00e00000081879f3 */ /* 0x000fe60008000818 */
[----:B------:R-:W-:Y:S02]  /*24f0*/  WARPGROUP.DEPBAR.LE gsb0, 0x0 ;  /* 0x00008000000079c5 */ /* 0x000fe40000010000 */
[----:B------:R-:W-:Y:S05]  /*2500*/  @!P0 BRA `(.L_x_32) ;  /* 0x0000000000848947 */ /* 0x000fea0003800000 */
[----:B------:R-:W-:Y:S01]  /*2510*/  FADD R93, R24, R93 ;  /* 0x0000005d185d7221 */ /* 0x000fe20000000000 */
[----:B------:R-:W-:-:S01]  /*2520*/  FADD R96, R25, R96 ;  /* 0x0000006019607221 */ /* 0x000fc20000000000 */
        /* <DEDUP_REMOVED lines=30> */
[----:B------:R-:W-:-:S06]  /*2710*/  UMOV UR6, URZ ;  /* 0x0000003f00067c82 */ /* 0x000fcc0008000000 */
.L_x_32:
[----:B------:R-:W-:Y:S05]  /*2720*/  @!P1 BRA `(.L_x_33) ;  /* 0x0000000000049947 */ /* 0x000fea0003800000 */
[----:B------:R-:W-:Y:S01]  /*2730*/  BPT.TRAP 0x1 ;  /* 0x000000040000795c */ /* 0x000fe20000300000 */
.L_x_33:
[----:B------:R-:W-:-:S13]  /*2740*/  ISETP.NE.AND P0, PT, R23, RZ, PT ;  /* 0x000000ff1700720c */ /* 0x000fda0003f05270 */
[----:B-12---:R-:W-:-:S05]  /*2750*/  @P0 LEA R5, R4, UR49, 0x3 ;  /* 0x0000003104050c11 */ /* 0x006fca000f8e18ff */
[----:B------:R-:W-:-:S05]  /*2760*/  @P0 VIADD R5, R5, 0x88 ;  /* 0x0000008805050836 */ /* 0x000fca0000000000 */
[----:B------:R-:W-:-:S04]  /*2770*/  @P0 PRMT R5, R22, 0x654, R5 ;  /* 0x0000065416050816 */ /* 0x000fc80000000005 */
[----:B------:R1:W-:Y:S01]  /*2780*/  @P0 SYNCS.ARRIVE.TRANS64.RED.A1T0 RZ, [R5+URZ], RZ ;  /* 0x000000ff05ff09a7 */ /* 0x0003e2000810043f */
[----:B------:R-:W-:-:S13]  /*2790*/  ISETP.GT.U32.AND P0, PT, R19, 0x1, PT ;  /* 0x000000011300780c */ /* 0x000fda0003f04070 */
[----:B-1----:R-:W-:Y:S05]  /*27a0*/  @P0 BRA `(.L_x_34) ;  /* 0x0000000000040947 */ /* 0x002fea0003800000 */
[----:B------:R-:W-:Y:S01]  /*27b0*/  BPT.TRAP 0x1 ;  /* 0x000000040000795c */ /* 0x000fe20000300000 */
.L_x_34:
[----:B------:R-:W-:Y:S01]  /*27c0*/  UIADD3 UR13, UR13, 0x1, URZ ;  /* 0x000000010d0d7890 */ /* 0x000fe2000fffe03f */
[----:B------:R-:W-:Y:S01]  /*27d0*/  ISETP.GT.AND P1, PT, R0, 0x1, PT ;  /* 0x000000010000780c */ /* 0x000fe20003f24270 */
[----:B------:R-:W-:Y:S01]  /*27e0*/  VIADD R4, R4, 0x1 ;  /* 0x0000000104047836 */ /* 0x000fe20000000000 */
[----:B------:R-:W-:Y:S01]  /*27f0*/  IADD3 R0, R0, -0x1, RZ ;  /* 0xffffffff00007810 */ /* 0x000fe20007ffe0ff */
[----:B------:R-:W-:-:S03]  /*2800*/  UISETP.NE.AND UP0, UPT, UR13, 0x11, UPT ;  /* 0x000000110d00788c */ /* 0x000fc6000bf05270 */
[C---:B------:R-:W-:Y:S01]  /*2810*/  ISETP.NE.AND P0, PT, R4.reuse, 0x11, PT ;  /* 0x000000110400780c */ /* 0x040fe20003f05270 */
[----:B------:R-:W-:Y:S02]  /*2820*/  USEL UR7, URZ, 0x1, UP0 ;  /* 0x000000013f077887 */ /* 0x000fe40008000000 */
[----:B------:R-:W-:Y:S01]  /*2830*/  USEL UR13, UR13, URZ, UP0 ;  /* 0x0000003f0d0d7287 */ /* 0x000fe20008000000 */
[----:B------:R-:W-:-:S03]  /*2840*/  SEL R4, R4, RZ, P0 ;  /* 0x000000ff04047207 */ /* 0x000fc60000000000 */
[----:B------:R-:W-:Y:S01]  /*2850*/  LOP3.LUT R7, R7, UR7, RZ, 0x3c, !PT ;  /* 0x0000000707077c12 */ /* 0x000fe2000f8e3cff */
[----:B------:R-:W-:Y:S01]  /*2860*/  UMOV UR7, 0x1 ;  /* 0x0000000100077882 */ /* 0x000fe20000000000 */
[----:B------:R-:W-:Y:S06]  /*2870*/  @P1 BRA `(.L_x_35) ;  /* 0xfffffff8008c1947 */ /* 0x000fec000383ffff */
.L_x_27:
[----:B------:R-:W-:Y:S01]  /*2880*/  UISETP.NE.AND UP0, UPT, UR6, URZ, UPT ;  /* 0x0000003f0600728c */ /* 0x000fe2000bf05270 */
[----:B-12---:R-:W1:Y:S03]  /*2890*/  LDC R0, c[0x0][0x28c] ;  /* 0x0000a300ff007b82 */ /* 0x006e660000000800 */
[----:B------:R-:W-:-:S06]  /*28a0*/  USEL UR5, URZ, 0x1, !UP0 ;  /* 0x000000013f057887 */ /* 0x000fcc000c000000 */
[----:B------:R-:W-:Y:S02]  /*28b0*/  ISETP.NE.AND P0, PT, RZ, UR5, PT ;  /* 0x00000005ff007c0c */ /* 0x000fe4000bf05270 */
[----:B-1----:R-:W-:-:S11]  /*28c0*/  ISETP.GE.AND P1, PT, R0, 0x1, PT ;  /* 0x000000010000780c */ /* 0x002fd60003f26270 */
[----:B------:R-:W-:Y:S05]  /*28d0*/  @!P0 BRA `(.L_x_36) ;  /* 0x0000000000808947 */ /* 0x000fea0003800000 */
[----:B------:R-:W-:Y:S01]  /*28e0*/  FADD R93, R24, R93 ;  /* 0x0000005d185d7221 */ /* 0x000fe20000000000 */
        /* <DEDUP_REMOVED lines=30> */
[----:B------:R-:W-:-:S07]  /*2ad0*/  FADD R66, R66, R55 ;  /* 0x0000003742427221 */ /* 0x000fce0000000000 */
.L_x_36:
[----:B------:R-:W-:Y:S05]  /*2ae0*/  @!P1 BRA `(.L_x_37) ;  /* 0x0000000000549947 */ /* 0x000fea0003800000 */
[----:B------:R-:W-:-:S13]  /*2af0*/  ISETP.NE.AND P0, PT, R95, 0x3, PT ;  /* 0x000000035f00780c */ /* 0x000fda0003f05270 */
[----:B------:R-:W-:Y:S05]  /*2b00*/  @!P0 BRA `(.L_x_38) ;  /* 0x0000000000048947 */ /* 0x000fea0003800000 */
[----:B------:R-:W-:Y:S01]  /*2b10*/  BPT.TRAP 0x1 ;  /* 0x000000040000795c */ /* 0x000fe20000300000 */
.L_x_38:
[----:B------:R-:W-:Y:S01]  /*2b20*/  ISETP.NE.AND P0, PT, R23, RZ, PT ;  /* 0x000000ff1700720c */ /* 0x000fe20003f05270 */
[----:B------:R-:W-:Y:S01]  /*2b30*/  BSSY B0, `(.L_x_39) ;  /* 0x000000e000007945 */ /* 0x000fe20003800000 */
[----:B------:R-:W-:-:S11]  /*2b40*/  ISETP.GT.U32.AND P1, PT, R19, 0x1, PT ;  /* 0x000000011300780c */ /* 0x000fd60003f24070 */
[----:B------:R-:W-:Y:S05]  /*2b50*/  @!P0 BRA `(.L_x_40) ;  /* 0x00000000002c8947 */ /* 0x000fea0003800000 */
[----:B------:R-:W-:-:S04]  /*2b60*/  UISETP.LT.AND UP0, UPT, UR50, 0x1, UPT ;  /* 0x000000013200788c */ /* 0x000fc8000bf01270 */
[----:B------:R-:W-:-:S04]  /*2b70*/  USEL UR5, UR50, 0x1, UP0 ;  /* 0x0000000132057887 */ /* 0x000fc80008000000 */
[----:B------:R-:W-:-:S04]  /*2b80*/  UIADD3 UR5, UR4, UR50, -UR5 ;  /* 0x0000003204057290 */ /* 0x000fc8000fffe805 */
[----:B------:R-:W-:-:S04]  /*2b90*/  UIMAD.WIDE.U32 UR6, UR5, -0xf0f0f0f, URZ ;  /* 0xf0f0f0f1050678a5 */ /* 0x000fc8000f8e003f */
[----:B------:R-:W-:-:S04]  /*2ba0*/  USHF.R.U32.HI UR6, URZ, 0x4, UR7 ;  /* 0x000000043f067899 */ /* 0x000fc80008011607 */
[----:B------:R-:W-:-:S04]  /*2bb0*/  UIMAD UR5, UR6, -0x11, UR5 ;  /* 0xffffffef060578a4 */ /* 0x000fc8000f8e0205 */
[----:B------:R-:W-:-:S04]  /*2bc0*/  ULEA UR5, UR5, UR49, 0x3 ;  /* 0x0000003105057291 */ /* 0x000fc8000f8e183f */
[----:B------:R-:W-:-:S06]  /*2bd0*/  UIADD3 UR5, UR5, 0x88, URZ ;  /* 0x0000008805057890 */ /* 0x000fcc000fffe03f */
[----:B------:R-:W-:-:S05]  /*2be0*/  IMAD.U32 R5, RZ, RZ, UR5 ;  /* 0x00000005ff057e24 */ /* 0x000fca000f8e00ff */
[----:B------:R-:W-:-:S04]  /*2bf0*/  PRMT R0, R22, 0x654, R5 ;  /* 0x0000065416007816 */ /* 0x000fc80000000005 */
[----:B------:R1:W-:Y:S03]  /*2c00*/  SYNCS.ARRIVE.TRANS64.RED.A1T0 RZ, [R0+URZ], RZ ;  /* 0x000000ff00ff79a7 */ /* 0x0003e6000810043f */
.L_x_40:
[----:B------:R-:W-:Y:S05]  /*2c10*/  BSYNC B0 ;  /* 0x0000000000007941 */ /* 0x000fea0003800000 */
.L_x_39:
[----:B------:R-:W-:Y:S05]  /*2c20*/  @P1 BRA `(.L_x_37) ;  /* 0x0000000000041947 */ /* 0x000fea0003800000 */
[----:B------:R-:W-:Y:S01]  /*2c30*/  BPT.TRAP 0x1 ;  /* 0x000000040000795c */ /* 0x000fe20000300000 */
.L_x_37:
[----:B------:R-:W-:Y:S01]  /*2c40*/  UIADD3 UR6, UR49, 0x200, URZ ;  /* 0x0000020031067890 */ /* 0x000fe2000fffe03f */
[----:B------:R-:W-:Y:S01]  /*2c50*/  R2UR UR46, R3 ;  /* 0x00000000032e72ca */ /* 0x000fe200000e0000 */
[----:B------:R-:W-:Y:S01]  /*2c60*/  UIADD3 UR51, UR50, UR4, URZ ;  /* 0x0000000432337290 */ /* 0x000fe2000fffe03f */
[----:B------:R-:W-:Y:S01]  /*2c70*/  R2UR UR45, R8 ;  /* 0x00000000082d72ca */ /* 0x000fe200000e0000 */
[----:B------:R-:W-:Y:S02]  /*2c80*/  UISETP.GE.U32.AND UP1, UPT, UR50, 0x11, UPT ;  /* 0x000000113200788c */ /* 0x000fe4000bf26070 */
[----:B------:R-:W-:Y:S02]  /*2c90*/  ULOP3.LUT UP2, URZ, UR6, 0x9f, URZ, 0xc0, !UPT ;  /* 0x0000009f063f7892 */ /* 0x000fe4000f84c03f */
[----:B------:R-:W-:-:S04]  /*2ca0*/  UISETP.GT.U32.AND UP0, UPT, UR51, 0x10, UPT ;  /* 0x000000103300788c */ /* 0x000fc8000bf04070 */
[----:B------:R-:W-:Y:S01]  /*2cb0*/  UISETP.LT.U32.AND UP0, UPT, UR50, 0x11, UP0 ;  /* 0x000000113200788c */ /* 0x000fe20008701070 */
[----:B------:R-:W-:Y:S01]  /*2cc0*/  PLOP3.LUT P0, PT, PT, PT, UP2, 0x80, 0x0 ;  /* 0x000000000000781c */ /* 0x000fe20003f0f028 */
[----:B------:R-:W-:Y:S02]  /*2cd0*/  USHF.L.U32 UR46, UR46, 0x7, URZ ;  /* 0x000000072e2e7899 */ /* 0x000fe4000800063f */
[----:B------:R-:W-:Y:S02]  /*2ce0*/  @UP1 UIMAD.WIDE.U32 UR4, UR51, -0xf0f0f0f, URZ ;  /* 0xf0f0f0f1330418a5 */ /* 0x000fe4000f8e003f */
[----:B------:R-:W-:Y:S02]  /*2cf0*/  USEL UR6, URZ, 0x1, !UP0 ;  /* 0x000000013f067887 */ /* 0x000fe4000c000000 */
[----:B------:R-:W-:Y:S02]  /*2d00*/  @UP1 USHF.R.U32.HI UR4, URZ, 0x4, UR5 ;  /* 0x000000043f041899 */ /* 0x000fe40008011605 */
[----:B------:R-:W-:-:S02]  /*2d10*/  ULOP3.LUT UR48, UR48, UR6, URZ, 0x3c, !UPT ;  /* 0x0000000630307292 */ /* 0x000fc4000f8e3c3f */
[----:B------:R-:W-:Y:S02]  /*2d20*/  USHF.L.U32 UR45, UR45, 0x6, URZ ;  /* 0x000000062d2d7899 */ /* 0x000fe4000800063f */
[----:B------:R-:W-:Y:S01]  /*2d30*/  @UP1 ULOP3.LUT UR48, UR48, 0x1, UR4, 0x78, !UPT ;  /* 0x0000000130301892 */ /* 0x000fe2000f8e7804 */
[----:B------:R-:W-:Y:S11]  /*2d40*/  @!P0 BRA `(.L_x_41) ;  /* 0x0000000000408947 */ /* 0x000ff60003800000 */
[----:B-1----:R-:W-:Y:S01]  /*2d50*/  MOV R0, 0x0 ;  /* 0x0000000000007802 */ /* 0x002fe20000000f00 */
[----:B------:R-:W-:Y:S01]  /*2d60*/  ULDC.64 UR4, c[0x4][0x68] ;  /* 0x01001a0000047ab9 */ /* 0x000fe20000000a00 */
[----:B------:R-:W-:Y:S01]  /*2d70*/  ULDC.64 UR6, c[0x4][0x8] ;  /* 0x0100020000067ab9 */ /* 0x000fe20000000a00 */
[----:B------:R-:W-:Y:S01]  /*2d80*/  IMAD.U32 R4, RZ, RZ, UR4 ;  /* 0x00000004ff047e24 */ /* 0x000fe2000f8e00ff */
[----:B------:R1:W2:Y:S01]  /*2d90*/  LDC.64 R14, c[0x4][R0] ;  /* 0x01000000000e7b82 */ /* 0x0002a20000000a00 */
[----:B------:R-:W-:Y:S01]  /*2da0*/  MOV R5, UR5 ;  /* 0x0000000500057c02 */ /* 0x000fe20008000f00 */
[----:B------:R-:W-:Y:S01]  /*2db0*/  ULDC.64 UR4, c[0x4][0x70] ;  /* 0x01001c0000047ab9 */ /* 0x000fe20000000a00 */
[----:B------:R-:W-:Y:S01]  /*2dc0*/  MOV R10, UR6 ;  /* 0x00000006000a7c02 */ /* 0x000fe20008000f00 */
[----:B------:R-:W-:Y:S01]  /*2dd0*/  IMAD.U32 R6, RZ, RZ, UR4 ;  /* 0x00000004ff067e24 */ /* 0x000fe2000f8e00ff */
[----:B------:R-:W-:Y:S01]  /*2de0*/  MOV R12, 0x1 ;  /* 0x00000001000c7802 */ /* 0x000fe20000000f00 */
[----:B------:R-:W-:-:S02]  /*2df0*/  IMAD.U32 R7, RZ, RZ, UR5 ;  /* 0x00000005ff077e24 */ /* 0x000fc4000f8e00ff */
[----:B------:R-:W-:Y:S02]  /*2e00*/  IMAD.U32 R11, RZ, RZ, UR7 ;  /* 0x00000007ff0b7e24 */ /* 0x000fe4000f8e00ff */
[----:B------:R-:W-:Y:S02]  /*2e10*/  IMAD.MOV.U32 R8, RZ, RZ, 0x70 ;  /* 0x00000070ff087424 */ /* 0x000fe400078e00ff */
[----:B-1----:R-:W-:-:S07]  /*2e20*/  IMAD.MOV.U32 R13, RZ, RZ, RZ ;  /* 0x000000ffff0d7224 */ /* 0x002fce00078e00ff */
[----:B------:R-:W-:-:S07]  /*2e30*/  LEPC R20, `(.L_x_41) ;  /* 0x000000001014794e */ /* 0x000fce0000000000 */
[----:B--2--5:R-:W-:Y:S05]  /*2e40*/  CALL.ABS.NOINC R14 ;  /* 0x000000000e007343 */ /* 0x024fea0003c00000 */
.L_x_41:
[----:B------:R-:W-:-:S04]  /*2e50*/  UIADD3 UR4, UR49, 0x2200, URZ ;  /* 0x0000220031047890 */ /* 0x000fc8000fffe03f */
[----:B------:R-:W-:-:S06]  /*2e60*/  ULOP3.LUT UP0, URZ, UR4, 0x9f, URZ, 0xc0, !UPT ;  /* 0x0000009f043f7892 */ /* 0x000fcc000f80c03f */
[----:B------:R-:W-:-:S13]  /*2e70*/  PLOP3.LUT P0, PT, PT, PT, UP0, 0x80, 0x0 ;  /* 0x000000000000781c */ /* 0x000fda0003f0f008 */
[----:B------:R-:W-:Y:S05]  /*2e80*/  @!P0 BRA `(.L_x_42) ;  /* 0x0000000000408947 */ /* 0x000fea0003800000 */
        /* <DEDUP_REMOVED lines=16> */
.L_x_42:
[----:B------:R-:W2:Y:S02]  /*2f90*/  LDC.64 R8, c[0x0][0x590] ;  /* 0x00016400ff087b82 */ /* 0x000ea40000000a00 */
[----:B--2---:R-:W-:-:S04]  /*2fa0*/  ISETP.NE.U32.AND P2, PT, R8, RZ, PT ;  /* 0x000000ff0800720c */ /* 0x004fc80003f45070 */
[----:B------:R-:W-:-:S13]  /*2fb0*/  ISETP.NE.AND.EX P2, PT, R9, RZ, PT, P2 ;  /* 0x000000ff0900720c */ /* 0x000fda0003f45320 */
[----:B------:R-:W-:Y:S05]  /*2fc0*/  @!P2 BRA `(.L_x_43) ;  /* 0x000000000034a947 */ /* 0x000fea0003800000 */
[----:B------:R-:W-:Y:S02]  /*2fd0*/  ULDC.64 UR4, c[0x0][0x588] ;  /* 0x0001620000047ab9 */ /* 0x000fe40000000a00 */
[----:B------:R-:W-:-:S04]  /*2fe0*/  ISETP.NE.U32.AND P0, PT, RZ, UR4, PT ;  /* 0x00000004ff007c0c */ /* 0x000fc8000bf05070 */
[----:B------:R-:W-:-:S13]  /*2ff0*/  ISETP.NE.AND.EX P0, PT, RZ, UR5, PT, P0 ;  /* 0x00000005ff007c0c */ /* 0x000fda000bf05300 */
[----:B------:R-:W-:Y:S05]  /*3000*/  @!P0 BRA `(.L_x_44) ;  /* 0x0000000000188947 */ /* 0x000fea0003800000 */
[----:B------:R-:W2:Y:S01]  /*3010*/  LDC.64 R4, c[0x0][0x588] ;  /* 0x00016200ff047b82 */ /* 0x000ea20000000a00 */
[----:B------:R-:W-:-:S04]  /*3020*/  IMAD R3, R8, UR47, RZ ;  /* 0x0000002f08037c24 */ /* 0x000fc8000f8e02ff */
[----:B--2---:R-:W-:-:S05]  /*3030*/  IMAD.WIDE R4, R3, 0x4, R4 ;  /* 0x0000000403047825 */ /* 0x004fca00078e0204 */
[----:B-----5:R2:W5:Y:S01]  /*3040*/  LDG.E R57, desc[UR38][R4.64] ;  /* 0x0000002604397981 */ /* 0x020562000c1e1900 */
[----:B------:R-:W-:Y:S01]  /*3050*/  IMAD.MOV.U32 R56, RZ, RZ, 0x1 ;  /* 0x00000001ff387424 */ /* 0x000fe200078e00ff */
[----:B------:R-:W-:Y:S06]  /*3060*/  BRA `(.L_x_43) ;  /* 0x00000000000c7947 */ /* 0x000fec0003800000 */
.L_x_44:
[----:B------:R-:W-:Y:S01]  /*3070*/  ULDC UR4, c[0x0][0x580] ;  /* 0x0001600000047ab9 */ /* 0x000fe20000000800 */
[----:B------:R-:W-:Y:S01]  /*3080*/  MOV R56, 0x1 ;  /* 0x0000000100387802 */ /* 0x000fe20000000f00 */
[----:B-----5:R-:W-:-:S07]  /*3090*/  IMAD.U32 R57, RZ, RZ, UR4 ;  /* 0x00000004ff397e24 */ /* 0x020fce000f8e00ff */
.L_x_43:
[----:B------:R-:W3:Y:S02]  /*30a0*/  LDC.64 R6, c[0x0][0x5b0] ;  /* 0x00016c00ff067b82 */ /* 0x000ee40000000a00 */
[----:B---3--:R-:W-:-:S04]  /*30b0*/  ISETP.NE.U32.AND P0, PT, R6, RZ, PT ;  /* 0x000000ff0600720c */ /* 0x008fc80003f05070 */
[----:B------:R-:W-:-:S13]  /*30c0*/  ISETP.NE.AND.EX P0, PT, R7, RZ, PT, P0 ;  /* 0x000000ff0700720c */ /* 0x000fda0003f05300 */
[----:B------:R-:W-:Y:S05]  /*30d0*/  @!P0 BRA `(.L_x_45) ;  /* 0x00000000002c8947 */ /* 0x000fea0003800000 */
[----:B------:R-:W-:Y:S02]  /*30e0*/  ULDC.64 UR4, c[0x0][0x5a8] ;  /* 0x00016a0000047ab9 */ /* 0x000fe40000000a00 */
[----:B------:R-:W-:-:S04]  /*30f0*/  ISETP.NE.U32.AND P0, PT, RZ, UR4, PT ;  /* 0x00000004ff007c0c */ /* 0x000fc8000bf05070 */
[----:B------:R-:W-:-:S13]  /*3100*/  ISETP.NE.AND.EX P0, PT, RZ, UR5, PT, P0 ;  /* 0x00000005ff007c0c */ /* 0x000fda000bf05300 */
[----:B------:R-:W-:Y:S05]  /*3110*/  @!P0 BRA `(.L_x_46) ;  /* 0x0000000000148947 */ /* 0x000fea0003800000 */
[----:B--2---:R-:W2:Y:S01]  /*3120*/  LDC.64 R4, c[0x0][0x5a8] ;  /* 0x00016a00ff047b82 */ /* 0x004ea20000000a00 */
[----:B------:R-:W-:-:S04]  /*3130*/  IMAD R3, R6, UR47, RZ ;  /* 0x0000002f06037c24 */ /* 0x000fc8000f8e02ff */
[----:B--2---:R-:W-:-:S05]  /*3140*/  IMAD.WIDE R4, R3, 0x4, R4 ;  /* 0x0000000403047825 */ /* 0x004fca00078e0204 */
[----:B-----5:R3:W5:Y:S01]  /*3150*/  LDG.E R58, desc[UR38][R4.64] ;  /* 0x00000026043a7981 */ /* 0x020762000c1e1900 */
[----:B------:R-:W-:Y:S05]  /*3160*/  BRA `(.L_x_45) ;  /* 0x0000000000087947 */ /* 0x000fea0003800000 */
.L_x_46:
[----:B------:R-:W-:Y:S02]  /*3170*/  ULDC UR4, c[0x0][0x5a0] ;  /* 0x0001680000047ab9 */ /* 0x000fe40000000800 */
[----:B-----5:R-:W-:-:S07]  /*3180*/  IMAD.U32 R58, RZ, RZ, UR4 ;  /* 0x00000004ff3a7e24 */ /* 0x020fce000f8e00ff */
.L_x_45:
[----:B------:R-:W-:Y:S01]  /*3190*/  ULDC.64 UR4, c[0x0][0x588] ;  /* 0x0001620000047ab9 */ /* 0x000fe20000000a00 */
[----:B------:R-:W-:Y:S01]  /*31a0*/  ISETP.NE.U32.AND P3, PT, R8, RZ, PT ;  /* 0x000000ff0800720c */ /* 0x000fe20003f65070 */
[----:B------:R-:W-:Y:S02]  /*31b0*/  UISETP.NE.U32.AND UP0, UPT, UR4, URZ, UPT ;  /* 0x0000003f0400728c */ /* 0x000fe4000bf05070 */
[----:B------:R-:W-:Y:S02]  /*31c0*/  ISETP.NE.U32.AND P4, PT, RZ, UR4, PT ;  /* 0x00000004ff007c0c */ /* 0x000fe4000bf85070 */
[----:B------:R-:W-:Y:S01]  /*31d0*/  ISETP.NE.AND.EX P3, PT, R9, RZ, PT, P3 ;  /* 0x000000ff0900720c */ /* 0x000fe20003f65330 */
[----:B------:R-:W-:Y:S02]  /*31e0*/  UISETP.NE.AND.EX UP0, UPT, UR5, URZ, UPT, UP0 ;  /* 0x0000003f0500728c */ /* 0x000fe4000bf05300 */
[----:B------:R-:W-:Y:S02]  /*31f0*/  ISETP.NE.AND.EX P4, PT, RZ, UR5, PT, P4 ;  /* 0x00000005ff007c0c */ /* 0x000fe4000bf85340 */
[----:B------:R-:W-:-:S02]  /*3200*/  PLOP3.LUT P0, PT, PT, PT, PT, 0x8, 0x0 ;  /* 0x000000000000781c */ /* 0x000fc40003f0e170 */
[----:B------:R-:W-:-:S04]  /*3210*/  PLOP3.LUT P1, PT, PT, PT, UP0, 0x80, 0x0 ;  /* 0x000000000000781c */ /* 0x000fc80003f2f008 */
[----:B------:R-:W-:-:S05]  /*3220*/  PLOP3.LUT P1, PT, P1, PT, PT, 0x8, 0x0 ;  /* 0x000000000000781c */ /* 0x000fca0000f2e170 */
[----:B------:R-:W-:Y:S08]  /*3230*/  @P4 BRA P3, `(.L_x_47) ;  /* 0x0000000000244947 */ /* 0x000ff00001800000 */
[----:B------:R-:W-:Y:S04]  /*3240*/  BSSY B0, `(.L_x_47) ;  /* 0x0000008000007945 */ /* 0x000fe80003800000 */
[----:B------:R-:W-:Y:S05]  /*3250*/  @!P2 BRA `(.L_x_48) ;  /* 0x000000000014a947 */ /* 0x000fea0003800000 */
[----:B------:R-:W-:Y:S02]  /*3260*/  LOP3.LUT P3, RZ, R56, 0xff, RZ, 0xc0, !PT ;  /* 0x000000ff38ff7812 */ /* 0x000fe4000786c0ff */
[----:B------:R-:W-:-:S11]  /*3270*/  PLOP3.LUT P0, PT, P1, PT, PT, 0x80, 0x0 ;  /* 0x000000000000781c */ /* 0x000fd60000f0f070 */
[----:B------:R-:W-:Y:S05]  /*3280*/  @!P3 BRA `(.L_x_49) ;  /* 0x00000000000cb947 */ /* 0x000fea0003800000 */
[----:B-----5:R-:W-:Y:S01]  /*3290*/  FSETP.EQ.AND P0, PT, R57, RZ, PT ;  /* 0x000000ff3900720b */ /* 0x020fe20003f02000 */
[----:B------:R-:W-:-:S12]  /*32a0*/  BRA `(.L_x_49) ;  /* 0x0000000000047947 */ /* 0x000fd80003800000 */
.L_x_48:
[----:B-----5:R-:W-:-:S13]  /*32b0*/  FSETP.EQ.AND P0, PT, R57, RZ, PT ;  /* 0x000000ff3900720b */ /* 0x020fda0003f02000 */
.L_x_49:
[----:B------:R-:W-:Y:S05]  /*32c0*/  BSYNC B0 ;  /* 0x0000000000007941 */ /* 0x000fea0003800000 */
.L_x_47:
[----:B------:R-:W-:Y:S04]  /*32d0*/  BSSY B0, `(.L_x_50) ;  /* 0x0000007000007945 */ /* 0x000fe80003800000 */
[----:B------:R-:W-:Y:S05]  /*32e0*/  @!P2 BRA `(.L_x_51) ;  /* 0x000000000010a947 */ /* 0x000fea0003800000 */
[----:B------:R-:W-:-:S13]  /*32f0*/  LOP3.LUT P2, RZ, R56, 0xff, RZ, 0xc0, !PT ;  /* 0x000000ff38ff7812 */ /* 0x000fda000784c0ff */
[----:B------:R-:W-:Y:S05]  /*3300*/  @!P2 BRA `(.L_x_52) ;  /* 0x00000000000ca947 */ /* 0x000fea0003800000 */
[----:B-----5:R-:W-:Y:S01]  /*3310*/  FSETP.EQ.AND P1, PT, R57, RZ, PT ;  /* 0x000000ff3900720b */ /* 0x020fe20003f22000 */
[----:B------:R-:W-:-:S12]  /*3320*/  BRA `(.L_x_52) ;  /* 0x0000000000047947 */ /* 0x000fd80003800000 */
.L_x_51:
[----:B-----5:R-:W-:-:S13]  /*3330*/  FSETP.EQ.AND P1, PT, R57, RZ, PT ;  /* 0x000000ff3900720b */ /* 0x020fda0003f22000 */
.L_x_52:
[----:B------:R-:W-:Y:S05]  /*3340*/  BSYNC B0 ;  /* 0x0000000000007941 */ /* 0x000fea0003800000 */
.L_x_50:
[----:B------:R-:W-:Y:S01]  /*3350*/  BSSY B0, `(.L_x_53) ;  /* 0x0000036000007945 */ /* 0x000fe20003800000 */
[----:B------:R-:W-:Y:S02]  /*3360*/  CS2R R6, SRZ ;  /* 0x0000000000067805 */ /* 0x000fe4000001ff00 */
[----:B--23--:R-:W-:Y:S01]  /*3370*/  CS2R R4, SRZ ;  /* 0x0000000000047805 */ /* 0x00cfe2000001ff00 */
[----:B------:R-:W-:Y:S06]  /*3380*/  @P0 BRA `(.L_x_54) ;  /* 0x0000000000c80947 */ /* 0x000fec0003800000 */
[----:B------:R-:W-:-:S13]  /*3390*/  ISETP.NE.AND P3, PT, R60, 0x3, PT ;  /* 0x000000033c00780c */ /* 0x000fda0003f65270 */
[----:B------:R-:W-:Y:S05]  /*33a0*/  @!P3 BRA `(.L_x_55) ;  /* 0x000000000004b947 */ /* 0x000fea0003800000 */
[----:B------:R-:W-:Y:S01]  /*33b0*/  BPT.TRAP 0x1 ;  /* 0x000000040000795c */ /* 0x000fe20000300000 */
.L_x_55:
[----:B------:R-:W-:Y:S01]  /*33c0*/  LEA R13, R64, UR49, 0x3 ;  /* 0x00000031400d7c11 */ /* 0x000fe2000f8e18ff */
[----:B------:R-:W-:Y:S01]  /*33d0*/  BSSY B1, `(.L_x_56) ;  /* 0x0000005000017945 */ /* 0x000fe20003800000 */
[----:B-1----:R-:W-:Y:S02]  /*33e0*/  SHF.L.U32 R0, R61, 0x1f, RZ ;  /* 0x0000001f3d007819 */ /* 0x002fe400000006ff */
[----:B------:R-:W-:Y:S02]  /*33f0*/  CS2R R6, SRZ ;  /* 0x0000000000067805 */ /* 0x000fe4000001ff00 */
[----:B------:R-:W1:Y:S02]  /*3400*/  SYNCS.PHASECHK.TRANS64.TRYWAIT P2, [R13+URZ+0x110], R0 ;  /* 0x000110000d0075a7 */ /* 0x000e64000804017f */
[----:B-1----:R-:W-:Y:S05]  /*3410*/  @!P2 BRA `(.L_x_57) ;  /* 0x0000007000b4a947 */ /* 0x002fea0003800000 */
.L_x_243:
[----:B------:R-:W-:Y:S05]  /*3420*/  BSYNC B1 ;  /* 0x0000000000017941 */ /* 0x000fea0003800000 */
.L_x_56:
[----:B------:R-:W-:Y:S01]  /*3430*/  BSSY B1, `(.L_x_58) ;  /* 0x0000016000017945 */ /* 0x000fe20003800000 */
[----:B------:R-:W-:-:S03]  /*3440*/  CS2R R4, SRZ ;  /* 0x0000000000047805 */ /* 0x000fc6000001ff00 */
[----:B------:R-:W-:Y:S05]  /*3450*/  @P1 BRA `(.L_x_59) ;  /* 0x00000000004c1947 */ /* 0x000fea0003800000 */
[----:B------:R-:W-:Y:S02]  /*3460*/  SHF.R.U32.HI R3, RZ, 0x4, R18 ;  /* 0x00000004ff037819 */ /* 0x000fe40000011612 */
[----:B-1----:R-:W-:Y:S02]  /*3470*/  LEA R0, R64, R59, 0xc ;  /* 0x0000003b40007211 */ /* 0x002fe400078e60ff */
[----:B------:R-:W-:-:S03]  /*3480*/  LOP3.LUT P2, RZ, R3, 0x1, RZ, 0xc0, !PT ;  /* 0x0000000103ff7812 */ /* 0x000fc6000784c0ff */
[----:B------:R-:W-:Y:S01]  /*3490*/  VIADD R3, R0, UR49 ;  /* 0x0000003100037c36 */ /* 0x000fe20008000000 */
[----:B------:R-:W-:Y:S03]  /*34a0*/  LDS.U16 R5, [R0+UR49+0x308] ;  /* 0x0003083100057984 */ /* 0x000fe60008000400 */
[C---:B------:R-:W-:Y:S01]  /*34b0*/  VIADD R4, R3.reuse, 0x200 ;  /* 0x0000020003047836 */ /* 0x040fe20000000000 */
[----:B------:R-:W-:Y:S01]  /*34c0*/  IADD3 R7, R3, 0x210, RZ ;  /* 0x0000021003077810 */ /* 0x000fe20007ffe0ff */
[----:B------:R-:W1:Y:S04]  /*34d0*/  LDS.U16 R6, [R0+UR49+0x208] ;  /* 0x0002083100067984 */ /* 0x000e680008000400 */
[----:B------:R-:W-:Y:S01]  /*34e0*/  @P2 VIADD R7, R4, 0xfffffff0 ;  /* 0xfffffff004072836 */ /* 0x000fe20000000000 */
[----:B------:R-:W-:Y:S04]  /*34f0*/  LDS.U16 R3, [R0+UR49+0x200] ;  /* 0x0002003100037984 */ /* 0x000fe80008000400 */
[----:B------:R-:W2:Y:S04]  /*3500*/  LDS.U16 R4, [R0+UR49+0x300] ;  /* 0x0003003100047984 */ /* 0x000ea80008000400 */
[----:B------:R-:W-:Y:S04]  /*3510*/  LDS.U16 R8, [R7+0x100] ;  /* 0x0001000007087984 */ /* 0x000fe80000000400 */
[----:B------:R-:W3:Y:S04]  /*3520*/  LDS.U16 R9, [R7] ;  /* 0x0000000007097984 */ /* 0x000ee80000000400 */
[----:B------:R-:W-:Y:S04]  /*3530*/  LDS.U16 R10, [R7+0x108] ;  /* 0x00010800070a7984 */ /* 0x000fe80000000400 */
[----:B------:R-:W4:Y:S01]  /*3540*/  LDS.U16 R11, [R7+0x8] ;  /* 0x00000800070b7984 */ /* 0x000f220000000400 */
[----:B-1----:R-:W-:-:S02]  /*3550*/  PRMT R5, R6, 0x5410, R5 ;  /* 0x0000541006057816 */ /* 0x002fc40000000005 */
[----:B--2---:R-:W-:Y:S02]  /*3560*/  PRMT R4, R3, 0x5410, R4 ;  /* 0x0000541003047816 */ /* 0x004fe40000000004 */
[----:B---3--:R-:W-:Y:S02]  /*3570*/  PRMT R6, R9, 0x5410, R8 ;  /* 0x0000541009067816 */ /* 0x008fe40000000008 */
[----:B----4-:R-:W-:-:S07]  /*3580*/  PRMT R7, R11, 0x5410, R10 ;  /* 0x000054100b077816 */ /* 0x010fce000000000a */
.L_x_59:
[----:B------:R-:W-:Y:S05]  /*3590*/  BSYNC B1 ;  /* 0x0000000000017941 */ /* 0x000fea0003800000 */
.L_x_58:
[----:B------:R-:W-:Y:S01]  /*35a0*/  @!PT LDS RZ, [RZ] ;  /* 0x00000000fffff984 */ /* 0x000fe20000000800 */
[----:B------:R-:W-:Y:S01]  /*35b0*/  @!PT LDS RZ, [RZ] ;  /* 0x00000000fffff984 */ /* 0x000fe20000000800 */
[----:B------:R-:W-:Y:S01]  /*35c0*/  @!PT LDS RZ, [RZ] ;  /* 0x00000000fffff984 */ /* 0x000fe20000000800 */
[----:B------:R-:W-:Y:S01]  /*35d0*/  @!PT LDS RZ, [RZ] ;  /* 0x00000000fffff984 */ /* 0x000fe20000000800 */
[----:B------:R2:W-:Y:S06]  /*35e0*/  MEMBAR.ALL.CTA ;  /* 0x0000000000007992 */ /* 0x0005ec0000008000 */
[----:B--2---:R-:W2:Y:S01]  /*35f0*/  FENCE.VIEW.ASYNC.S ;  /* 0x00000000000073c6 */ /* 0x004ea20000000000 */
[----:B------:R-:W-:Y:S05]  /*3600*/  @!P3 BRA `(.L_x_60) ;  /* 0x000000000004b947 */ /* 0x000fea0003800000 */
[----:B------:R-:W-:Y:S01]  /*3610*/  BPT.TRAP 0x1 ;  /* 0x000000040000795c */ /* 0x000fe20000300000 */
.L_x_60:
[----:B------:R-:W3:Y:S01]  /*3620*/  S2R R3, SR_CgaCtaId ;  /* 0x0000000000037919 */ /* 0x000ee20000008800 */
[----:B-1----:R-:W-:Y:S01]  /*3630*/  VIADD R0, R13, 0x120 ;  /* 0x000001200d007836 */ /* 0x002fe20000000000 */
[----:B------:R-:W-:-:S04]  /*3640*/  IADD3 R64, R64, 0x1, RZ ;  /* 0x0000000140407810 */ /* 0x000fc80007ffe0ff */
[----:B------:R-:W-:-:S04]  /*3650*/  ISETP.NE.AND P2, PT, R64, 0x2, PT ;  /* 0x000000024000780c */ /* 0x000fc80003f45270 */
[----:B------:R-:W-:Y:S02]  /*3660*/  SEL R64, R64, RZ, P2 ;  /* 0x000000ff40407207 */ /* 0x000fe40001000000 */
[----:B---3--:R-:W-:-:S04]  /*3670*/  PRMT R0, R3, 0x654, R0 ;  /* 0x0000065403007816 */ /* 0x008fc80000000000 */
[----:B--2---:R1:W-:Y:S02]  /*3680*/  SYNCS.ARRIVE.TRANS64.RED.A1T0 RZ, [R0+URZ], RZ ;  /* 0x000000ff00ff79a7 */ /* 0x0043e4000810043f */
[----:B-1----:R-:W-:-:S04]  /*3690*/  SEL R0, RZ, 0x1, P2 ;  /* 0x00000001ff007807 */ /* 0x002fc80001000000 */
[----:B------:R-:W-:-:S07]  /*36a0*/  LOP3.LUT R61, R61, R0, RZ, 0x3c, !PT ;  /* 0x000000003d3d7212 */ /* 0x000fce00078e3cff */
.L_x_54:
[----:B------:R-:W-:Y:S05]  /*36b0*/  BSYNC B0 ;  /* 0x0000000000007941 */ /* 0x000fea0003800000 */
.L_x_53:
[-C--:B-1----:R-:W-:Y:S01]  /*36c0*/  F2FP.F16.E4M3.UNPACK_B R0, R4.reuse ;  /* 0x00000004ff00723e */ /* 0x082fe200020006ff */
[C---:B-----5:R-:W-:Y:S01]  /*36d0*/  FMUL R12, R58.reuse, R93 ;  /* 0x0000005d3a0c7220 */ /* 0x060fe20000400000 */
[----:B------:R-:W-:Y:S01]  /*36e0*/  F2FP.F16.E4M3.UNPACK_B R3, R4.H1 ;  /* 0x00000004ff03723e */ /* 0x000fe200030006ff */
[C---:B------:R-:W-:Y:S01]  /*36f0*/  FMUL R11, R58.reuse, R96 ;  /* 0x000000603a0b7220 */ /* 0x040fe20000400000 */
[----:B------:R-:W-:Y:S01]  /*3700*/  F2FP.F16.E4M3.UNPACK_B R9, R5 ;  /* 0x00000005ff09723e */ /* 0x000fe200020006ff */
[--C-:B------:R-:W-:Y:S02]  /*3710*/  HADD2.F32 R8, -RZ, R0.reuse.H0_H0 ;  /* 0x20000000ff087230 */ /* 0x100fe40000004100 */
[C---:B------:R-:W-:Y:S01]  /*3720*/  FMUL R91, R58.reuse, R91 ;  /* 0x0000005b3a5b7220 */ /* 0x040fe20000400000 */
[----:B------:R-:W-:Y:S02]  /*3730*/  HADD2.F32 R0, -RZ, R0.H1_H1 ;  /* 0x30000000ff007230 */ /* 0x000fe40000004100 */
[----:B------:R-:W-:Y:S01]  /*3740*/  FMUL R94, R58, R94 ;  /* 0x0000005e3a5e7220 */ /* 0x000fe20000400000 */
[----:B------:R-:W-:-:S02]  /*3750*/  HADD2.F32 R10, -RZ, R3.H0_H0 ;  /* 0x20000003ff0a7230 */ /* 0x000fc40000004100 */
[C---:B------:R-:W-:Y:S01]  /*3760*/  FFMA R12, R57.reuse, R8, R12 ;  /* 0x00000008390c7223 */ /* 0x040fe2000000000c */
[----:B------:R-:W-:Y:S02]  /*3770*/  HADD2.F32 R8, -RZ, R9.H0_H0 ;  /* 0x20000009ff087230 */ /* 0x000fe40000004100 */
[C---:B------:R-:W-:Y:S01]  /*3780*/  FFMA R11, R57.reuse, R0, R11 ;  /* 0x00000000390b7223 */ /* 0x040fe2000000000b */
[----:B------:R-:W-:Y:S02]  /*3790*/  HADD2.F32 R0, -RZ, R3.H1_H1 ;  /* 0x30000003ff007230 */ /* 0x000fe40000004100 */
[C---:B------:R-:W-:Y:S01]  /*37a0*/  FFMA R91, R57.reuse, R10, R91 ;  /* 0x0000000a395b7223 */ /* 0x040fe2000000005b */
[----:B------:R-:W-:Y:S02]  /*37b0*/  HADD2.F32 R10, -RZ, R9.H1_H1 ;  /* 0x30000009ff0a7230 */ /* 0x000fe40000004100 */
[C---:B------:R-:W-:Y:S01]  /*37c0*/  FMUL R89, R58.reuse, R89 ;  /* 0x000000593a597220 */ /* 0x040fe20000400000 */
[----:B------:R-:W-:Y:S01]  /*37d0*/  F2FP.F16.E4M3.UNPACK_B R3, R5.H1 ;  /* 0x00000005ff03723e */ /* 0x000fe200030006ff */
[----:B------:R-:W-:Y:S01]  /*37e0*/  FMUL R9, R58, R92 ;  /* 0x0000005c3a097220 */ /* 0x000fe20000400000 */
[C---:B------:R-:W-:Y:S01]  /*37f0*/  FFMA R94, R57.reuse, R0, R94 ;  /* 0x00000000395e7223 */ /* 0x040fe2000000005e */
[----:B------:R-:W-:Y:S01]  /*3800*/  FFMA R89, R57, R8, R89 ;  /* 0x0000000839597223 */ /* 0x000fe20000000059 */
[----:B------:R-:W-:-:S02]  /*3810*/  IMAD.MOV.U32 R43, RZ, RZ, 0x3bbb989d ;  /* 0x3bbb989dff2b7424 */ /* 0x000fc400078e00ff */
[C---:B------:R-:W-:Y:S01]  /*3820*/  FFMA R13, R57.reuse, R10, R9 ;  /* 0x0000000a390d7223 */ /* 0x040fe20000000009 */
[--C-:B------:R-:W-:Y:S01]  /*3830*/  HADD2.F32 R0, -RZ, R3.reuse.H0_H0 ;  /* 0x20000003ff007230 */ /* 0x100fe20000004100 */
[----:B------:R-:W-:Y:S01]  /*3840*/  F2FP.F16.E4M3.UNPACK_B R9, R6 ;  /* 0x00000006ff09723e */ /* 0x000fe200020006ff */
[----:B------:R-:W-:Y:S02]  /*3850*/  HADD2.F32 R8, -RZ, R3.H1_H1 ;  /* 0x30000003ff087230 */ /* 0x000fe40000004100 */
[C---:B------:R-:W-:Y:S01]  /*3860*/  FMUL R3, R58.reuse, R90 ;  /* 0x0000005a3a037220 */ /* 0x040fe20000400000 */
[----:B------:R-:W-:Y:S02]  /*3870*/  IMAD.MOV.U32 R45, RZ, RZ, 0x437c0000 ;  /* 0x437c0000ff2d7424 */ /* 0x000fe400078e00ff */
[----:B------:R-:W-:Y:S01]  /*3880*/  FMUL R88, R58, R88 ;  /* 0x000000583a587220 */ /* 0x000fe20000400000 */
[--C-:B------:R-:W-:Y:S02]  /*3890*/  HADD2.F32 R10, -RZ, R9.reuse.H0_H0 ;  /* 0x20000009ff0a7230 */ /* 0x100fe40000004100 */
[----:B------:R-:W-:Y:S01]  /*38a0*/  FFMA R15, R57, R8, R3 ;  /* 0x00000008390f7223 */ /* 0x000fe20000000003 */
[----:B------:R-:W-:Y:S01]  /*38b0*/  FFMA.SAT R3, -R12, R43, 0.5 ;  /* 0x3f0000000c037423 */ /* 0x000fe2000000212b */
[----:B------:R-:W-:-:S02]  /*38c0*/  HADD2.F32 R8, -RZ, R9.H1_H1 ;  /* 0x30000009ff087230 */ /* 0x000fc40000004100 */
[C---:B------:R-:W-:Y:S01]  /*38d0*/  FMUL R85, R58.reuse, R85 ;  /* 0x000000553a557220 */ /* 0x040fe20000400000 */
[----:B------:R-:W-:Y:S01]  /*38e0*/  FMUL R14, R58, R87 ;  /* 0x000000573a0e7220 */ /* 0x000fe20000400000 */
[----:B------:R-:W-:Y:S01]  /*38f0*/  FFMA.RM R20, R3, R45, 12582913 ;  /* 0x4b40000103147423 */ /* 0x000fe2000000402d */
[-C--:B------:R-:W-:Y:S01]  /*3900*/  FFMA.SAT R9, -R94, R43.reuse, 0.5 ;  /* 0x3f0000005e097423 */ /* 0x080fe2000000212b */
[C---:B------:R-:W-:Y:S01]  /*3910*/  FFMA R88, R57.reuse, R8, R88 ;  /* 0x0000000839587223 */ /* 0x040fe20000000058 */
[----:B------:R-:W-:Y:S01]  /*3920*/  FFMA R85, R57, R10, R85 ;  /* 0x0000000a39557223 */ /* 0x000fe20000000055 */
[-C--:B------:R-:W-:Y:S01]  /*3930*/  FFMA.SAT R8, -R91, R43.reuse, 0.5 ;  /* 0x3f0000005b087423 */ /* 0x080fe2000000212b */
[----:B------:R-:W-:Y:S01]  /*3940*/  FFMA.SAT R10, -R11, R43, 0.5 ;  /* 0x3f0000000b0a7423 */ /* 0x000fe2000000212b */
[----:B------:R-:W-:Y:S01]  /*3950*/  FADD R3, R20, -12583039 ;  /* 0xcb40007f14037421 */ /* 0x000fe20000000000 */
[----:B------:R-:W-:Y:S01]  /*3960*/  FFMA R14, R57, R0, R14 ;  /* 0x00000000390e7223 */ /* 0x000fe2000000000e */
[----:B------:R-:W-:Y:S01]  /*3970*/  F2FP.F16.E4M3.UNPACK_B R0, R6.H1 ;  /* 0x00000006ff00723e */ /* 0x000fe200030006ff */
[-C--:B------:R-:W-:Y:S01]  /*3980*/  FFMA.RM R25, R8, R45.reuse, 12582913 ;  /* 0x4b40000108197423 */ /* 0x080fe2000000402d */
[-C--:B------:R-:W-:Y:S01]  /*3990*/  FFMA.RM R21, R10, R45.reuse, 12582913 ;  /* 0x4b4000010a157423 */ /* 0x080fe2000000402d */
[----:B------:R-:W-:Y:S01]  /*39a0*/  FFMA R3, -R12, 1.4426950216293334961, -R3 ;  /* 0x3fb8aa3b0c037823 */ /* 0x000fe20000000903 */
[----:B------:R-:W-:Y:S01]  /*39b0*/  FFMA.RM R27, R9, R45, 12582913 ;  /* 0x4b400001091b7423 */ /* 0x000fe2000000402d */
[----:B------:R-:W-:Y:S01]  /*39c0*/  FADD R8, R25, -12583039 ;  /* 0xcb40007f19087421 */ /* 0x000fe20000000000 */
[----:B------:R-:W-:-:S02]  /*39d0*/  HADD2.F32 R10, -RZ, R0.H0_H0 ;  /* 0x20000000ff0a7230 */ /* 0x000fc40000004100 */
[----:B------:R-:W-:Y:S01]  /*39e0*/  FADD R24, R21, -12583039 ;  /* 0xcb40007f15187421 */ /* 0x000fe20000000000 */
[----:B------:R-:W-:Y:S01]  /*39f0*/  FFMA R12, -R12, 1.925963033500011079e-08, R3 ;  /* 0x32a570600c0c7823 */ /* 0x000fe20000000103 */
[----:B------:R-:W-:Y:S02]  /*3a00*/  HADD2.F32 R0, -RZ, R0.H1_H1 ;  /* 0x30000000ff007230 */ /* 0x000fe40000004100 */
[----:B------:R-:W-:Y:S01]  /*3a10*/  FMUL R86, R58, R86 ;  /* 0x000000563a567220 */ /* 0x000fe20000400000 */
[----:B------:R-:W-:Y:S01]  /*3a20*/  F2FP.F16.E4M3.UNPACK_B R3, R7 ;  /* 0x00000007ff03723e */ /* 0x000fe200020006ff */
[----:B------:R-:W-:Y:S01]  /*3a30*/  FFMA.SAT R26, -R89, R43, 0.5 ;  /* 0x3f000000591a7423 */ /* 0x000fe2000000212b */
[----:B------:R-:W-:Y:S01]  /*3a40*/  FFMA R8, -R91, 1.4426950216293334961, -R8 ;  /* 0x3fb8aa3b5b087823 */ /* 0x000fe20000000908 */
[----:B------:R-:W-:Y:S01]  /*3a50*/  FADD R9, R27, -12583039 ;  /* 0xcb40007f1b097421 */ /* 0x000fe20000000000 */
[----:B------:R-:W-:Y:S01]  /*3a60*/  FFMA R24, -R11, 1.4426950216293334961, -R24 ;  /* 0x3fb8aa3b0b187823 */ /* 0x000fe20000000918 */
[----:B------:R-:W-:Y:S01]  /*3a70*/  FFMA R86, R57, R0, R86 ;  /* 0x0000000039567223 */ /* 0x000fe20000000056 */
[----:B------:R-:W-:Y:S01]  /*3a80*/  FFMA.RM R28, R26, R45, 12582913 ;  /* 0x4b4000011a1c7423 */ /* 0x000fe2000000402d */
[----:B------:R-:W-:Y:S01]  /*3a90*/  FFMA R91, -R91, 1.925963033500011079e-08, R8 ;  /* 0x32a570605b5b7823 */ /* 0x000fe20000000108 */
[----:B------:R-:W-:-:S02]  /*3aa0*/  HADD2.F32 R0, -RZ, R3.H0_H0 ;  /* 0x20000003ff007230 */ /* 0x000fc40000004100 */
[----:B------:R-:W-:Y:S01]  /*3ab0*/  FFMA R9, -R94, 1.4426950216293334961, -R9 ;  /* 0x3fb8aa3b5e097823 */ /* 0x000fe20000000909 */
[----:B------:R-:W-:Y:S01]  /*3ac0*/  FFMA R24, -R11, 1.925963033500011079e-08, R24 ;  /* 0x32a570600b187823 */ /* 0x000fe20000000118 */
[----:B------:R-:W-:Y:S01]  /*3ad0*/  FMUL R8, R58, R81 ;  /* 0x000000513a087220 */ /* 0x000fe20000400000 */
[----:B------:R1:W2:Y:S01]  /*3ae0*/  MUFU.EX2 R11, R12 ;  /* 0x0000000c000b7308 */ /* 0x0002a20000000800 */
[-C--:B------:R-:W-:Y:S01]  /*3af0*/  FFMA.SAT R30, -R15, R43.reuse, 0.5 ;  /* 0x3f0000000f1e7423 */ /* 0x080fe2000000212b */
[-C--:B------:R-:W-:Y:S01]  /*3b00*/  FFMA.SAT R29, -R13, R43.reuse, 0.5 ;  /* 0x3f0000000d1d7423 */ /* 0x080fe2000000212b */
[----:B------:R-:W-:Y:S01]  /*3b10*/  FFMA R94, -R94, 1.925963033500011079e-08, R9 ;  /* 0x32a570605e5e7823 */ /* 0x000fe20000000109 */
[----:B------:R-:W-:Y:S01]  /*3b20*/  FFMA R9, R57, R0, R8 ;  /* 0x0000000039097223 */ /* 0x000fe20000000008 */
[----:B------:R-:W-:Y:S02]  /*3b30*/  HADD2.F32 R8, -RZ, R3.H1_H1 ;  /* 0x30000003ff087230 */ /* 0x000fe40000004100 */
[----:B------:R-:W-:Y:S01]  /*3b40*/  FFMA.SAT R3, -R14, R43, 0.5 ;  /* 0x3f0000000e037423 */ /* 0x000fe2000000212b */
[-C--:B------:R-:W-:Y:S01]  /*3b50*/  FFMA.RM R32, R30, R45.reuse, 12582913 ;  /* 0x4b4000011e207423 */ /* 0x080fe2000000402d */
[----:B------:R-:W-:Y:S01]  /*3b60*/  FFMA.RM R29, R29, R45, 12582913 ;  /* 0x4b4000011d1d7423 */ /* 0x000fe2000000402d */
[----:B-1----:R-:W-:Y:S01]  /*3b70*/  FADD R12, R28, -12583039 ;  /* 0xcb40007f1c0c7421 */ /* 0x002fe20000000000 */
[----:B------:R-:W-:Y:S01]  /*3b80*/  FMUL R84, R58, R84 ;  /* 0x000000543a547220 */ /* 0x000fe20000400000 */
[----:B------:R-:W-:Y:S01]  /*3b90*/  F2FP.F16.E4M3.UNPACK_B R0, R7.H1 ;  /* 0x00000007ff00723e */ /* 0x000fe200030006ff */
[----:B------:R-:W-:Y:S01]  /*3ba0*/  FFMA.RM R3, R3, R45, 12582913 ;  /* 0x4b40000103037423 */ /* 0x000fe2000000402d */
[----:B------:R-:W-:Y:S01]  /*3bb0*/  FFMA R12, -R89, 1.4426950216293334961, -R12 ;  /* 0x3fb8aa3b590c7823 */ /* 0x000fe2000000090c */
[----:B------:R-:W-:Y:S01]  /*3bc0*/  FADD R34, R32, -12583039 ;  /* 0xcb40007f20227421 */ /* 0x000fe20000000000 */
[----:B------:R-:W-:Y:S01]  /*3bd0*/  FMUL R83, R58, R83 ;  /* 0x000000533a537220 */ /* 0x000fe20000400000 */
[----:B------:R-:W-:Y:S01]  /*3be0*/  FFMA R84, R57, R8, R84 ;  /* 0x0000000839547223 */ /* 0x000fe20000000054 */
[----:B------:R-:W-:Y:S01]  /*3bf0*/  FFMA R89, -R89, 1.925963033500011079e-08, R12 ;  /* 0x32a5706059597823 */ /* 0x000fe2000000010c */
[----:B------:R-:W-:Y:S01]  /*3c00*/  FADD R12, R29, -12583039 ;  /* 0xcb40007f1d0c7421 */ /* 0x000fe20000000000 */
[----:B------:R-:W-:-:S02]  /*3c10*/  HADD2.F32 R8, -RZ, R0.H0_H0 ;  /* 0x20000000ff087230 */ /* 0x000fc40000004100 */
[----:B------:R-:W-:Y:S01]  /*3c20*/  FADD R31, R3, -12583039 ;  /* 0xcb40007f031f7421 */ /* 0x000fe20000000000 */
[----:B------:R-:W-:Y:S01]  /*3c30*/  FFMA R34, -R15, 1.4426950216293334961, -R34 ;  /* 0x3fb8aa3b0f227823 */ /* 0x000fe20000000922 */
[----:B------:R-:W-:Y:S02]  /*3c40*/  HADD2.F32 R0, -RZ, R0.H1_H1 ;  /* 0x30000000ff007230 */ /* 0x000fe40000004100 */
[----:B------:R-:W-:Y:S01]  /*3c50*/  FFMA R12, -R13, 1.4426950216293334961, -R12 ;  /* 0x3fb8aa3b0d0c7823 */ /* 0x000fe2000000090c */
[----:B------:R-:W-:Y:S01]  /*3c60*/  FMUL R82, R58, R82 ;  /* 0x000000523a527220 */ /* 0x000fe20000400000 */
[----:B------:R-:W-:Y:S01]  /*3c70*/  FFMA R10, R57, R10, R83 ;  /* 0x0000000a390a7223 */ /* 0x000fe20000000053 */
[----:B------:R-:W-:Y:S01]  /*3c80*/  FFMA R31, -R14, 1.4426950216293334961, -R31 ;  /* 0x3fb8aa3b0e1f7823 */ /* 0x000fe2000000091f */
[----:B------:R-:W-:Y:S01]  /*3c90*/  FFMA R34, -R15, 1.925963033500011079e-08, R34 ;  /* 0x32a570600f227823 */ /* 0x000fe20000000122 */
[----:B------:R-:W-:Y:S01]  /*3ca0*/  FFMA R13, -R13, 1.925963033500011079e-08, R12 ;  /* 0x32a570600d0d7823 */ /* 0x000fe2000000010c */
[----:B------:R-:W-:Y:S01]  /*3cb0*/  FFMA.SAT R15, -R88, R43, 0.5 ;  /* 0x3f000000580f7423 */ /* 0x000fe2000000212b */
[----:B------:R-:W-:Y:S01]  /*3cc0*/  FFMA R82, R57, R0, R82 ;  /* 0x0000000039527223 */ /* 0x000fe20000000052 */
[----:B------:R-:W-:Y:S01]  /*3cd0*/  FMUL R12, R58, R79 ;  /* 0x0000004f3a0c7220 */ /* 0x000fe20000400000 */
[----:B------:R-:W-:Y:S01]  /*3ce0*/  FFMA.SAT R0, -R10, R43, 0.5 ;  /* 0x3f0000000a007423 */ /* 0x000fe2000000212b */
[----:B------:R-:W-:Y:S01]  /*3cf0*/  FFMA R31, -R14, 1.925963033500011079e-08, R31 ;  /* 0x32a570600e1f7823 */ /* 0x000fe2000000011f */
[-C--:B------:R-:W-:Y:S01]  /*3d00*/  FFMA.RM R15, R15, R45.reuse, 12582913 ;  /* 0x4b4000010f0f7423 */ /* 0x080fe2000000402d */
[----:B------:R-:W-:Y:S01]  /*3d10*/  FFMA R8, R57, R8, R12 ;  /* 0x0000000839087223 */ /* 0x000fe2000000000c */
[----:B------:R-:W-:Y:S01]  /*3d20*/  FFMA.RM R35, R0, R45, 12582913 ;  /* 0x4b40000100237423 */ /* 0x000fe2000000402d */
[----:B------:R-:W-:Y:S01]  /*3d30*/  LOP3.LUT R0, R18, 0xff, RZ, 0xc0, !PT ;  /* 0x000000ff12007812 */ /* 0x000fe200078ec0ff */
[----:B------:R1:W-:Y:S01]  /*3d40*/  MUFU.EX2 R12, R31 ;  /* 0x0000001f000c7308 */ /* 0x0003e20000000800 */
[-C--:B------:R-:W-:Y:S01]  /*3d50*/  FFMA.SAT R33, -R85, R43.reuse, 0.5 ;  /* 0x3f00000055217423 */ /* 0x080fe2000000212b */
[----:B------:R-:W-:Y:S01]  /*3d60*/  FADD R37, R35, -12583039 ;  /* 0xcb40007f23257421 */ /* 0x000fe20000000000 */
[----:B------:R-:W-:Y:S01]  /*3d70*/  IADD3 R0, R0, 0x1f, RZ ;  /* 0x0000001f00007810 */ /* 0x000fe20007ffe0ff */
[-C--:B------:R-:W-:Y:S01]  /*3d80*/  FFMA.SAT R36, -R86, R43.reuse, 0.5 ;  /* 0x3f00000056247423 */ /* 0x080fe2000000212b */
[-C--:B------:R-:W-:Y:S01]  /*3d90*/  FFMA.SAT R38, -R84, R43.reuse, 0.5 ;  /* 0x3f00000054267423 */ /* 0x080fe2000000212b */
[-C--:B------:R-:W-:Y:S01]  /*3da0*/  FFMA.SAT R42, -R82, R43.reuse, 0.5 ;  /* 0x3f000000522a7423 */ /* 0x080fe2000000212b */
[----:B------:R-:W-:Y:S01]  /*3db0*/  FFMA R37, -R10, 1.4426950216293334961, -R37 ;  /* 0x3fb8aa3b0a257823 */ /* 0x000fe20000000925 */
[----:B------:R-:W3:Y:S01]  /*3dc0*/  MUFU.EX2 R24, R24 ;  /* 0x0000001800187308 */ /* 0x000ee20000000800 */
[----:B-1----:R-:W-:Y:S01]  /*3dd0*/  FADD R31, R15, -12583039 ;  /* 0xcb40007f0f1f7421 */ /* 0x002fe20000000000 */
[----:B------:R-:W-:Y:S01]  /*3de0*/  ISETP.GT.U32.AND P5, PT, R0, 0x3e, PT ;  /* 0x0000003e0000780c */ /* 0x000fe20003fa4070 */
[-C--:B------:R-:W-:Y:S01]  /*3df0*/  FFMA.SAT R0, -R9, R43.reuse, 0.5 ;  /* 0x3f00000009007423 */ /* 0x080fe2000000212b */
[----:B------:R-:W-:Y:S01]  /*3e00*/  FFMA.SAT R41, -R8, R43, 0.5 ;  /* 0x3f00000008297423 */ /* 0x000fe2000000212b */
[----:B------:R-:W-:Y:S01]  /*3e10*/  FFMA R31, -R88, 1.4426950216293334961, -R31 ;  /* 0x3fb8aa3b581f7823 */ /* 0x000fe2000000091f */
[-C--:B------:R-:W-:Y:S01]  /*3e20*/  FFMA.RM R33, R33, R45.reuse, 12582913 ;  /* 0x4b40000121217423 */ /* 0x080fe2000000402d */
[-C--:B------:R-:W-:Y:S01]  /*3e30*/  FFMA.RM R36, R36, R45.reuse, 12582913 ;  /* 0x4b40000124247423 */ /* 0x080fe2000000402d */
[-C--:B------:R-:W-:Y:S01]  /*3e40*/  FFMA.RM R40, R38, R45.reuse, 12582913 ;  /* 0x4b40000126287423 */ /* 0x080fe2000000402d */
[----:B------:R-:W-:Y:S01]  /*3e50*/  FFMA R31, -R88, 1.925963033500011079e-08, R31 ;  /* 0x32a57060581f7823 */ /* 0x000fe2000000011f */
[-C--:B------:R-:W-:Y:S01]  /*3e60*/  FFMA.RM R42, R42, R45.reuse, 12582913 ;  /* 0x4b4000012a2a7423 */ /* 0x080fe2000000402d */
[----:B------:R-:W-:Y:S01]  /*3e70*/  MUFU.EX2 R30, R13 ;  /* 0x0000000d001e7308 */ /* 0x000fe20000000800 */
[----:B------:R-:W-:Y:S01]  /*3e80*/  FFMA R37, -R10, 1.925963033500011079e-08, R37 ;  /* 0x32a570600a257823 */ /* 0x000fe20000000125 */
[-C--:B------:R-:W-:Y:S01]  /*3e90*/  FFMA.RM R10, R0, R45.reuse, 12582913 ;  /* 0x4b400001000a7423 */ /* 0x080fe2000000402d */
[----:B------:R-:W-:Y:S01]  /*3ea0*/  FFMA.RM R41, R41, R45, 12582913 ;  /* 0x4b40000129297423 */ /* 0x000fe2000000402d */
[----:B------:R-:W-:-:S02]  /*3eb0*/  IMAD.SHL.U32 R20, R20, 0x800000, RZ ;  /* 0x0080000014147824 */ /* 0x000fc400078e00ff */
[----:B------:R-:W-:Y:S01]  /*3ec0*/  FADD R14, R33, -12583039 ;  /* 0xcb40007f210e7421 */ /* 0x000fe20000000000 */
[----:B------:R-:W-:Y:S01]  /*3ed0*/  FADD R39, R36, -12583039 ;  /* 0xcb40007f24277421 */ /* 0x000fe20000000000 */
[----:B------:R-:W-:Y:S01]  /*3ee0*/  FADD R43, R42, -12583039 ;  /* 0xcb40007f2a2b7421 */ /* 0x000fe20000000000 */
[----:B------:R-:W-:Y:S01]  /*3ef0*/  MUFU.EX2 R13, R34 ;  /* 0x00000022000d7308 */ /* 0x000fe20000000800 */
[----:B------:R-:W-:Y:S02]  /*3f00*/  IMAD.SHL.U32 R21, R21, 0x800000, RZ ;  /* 0x0080000015157824 */ /* 0x000fe400078e00ff */
[----:B------:R-:W-:Y:S01]  /*3f10*/  FADD R38, R10, -12583039 ;  /* 0xcb40007f0a267421 */ /* 0x000fe20000000000 */
[----:B------:R-:W-:Y:S02]  /*3f20*/  IMAD.SHL.U32 R3, R3, 0x800000, RZ ;  /* 0x0080000003037824 */ /* 0x000fe400078e00ff */
[----:B--2---:R-:W-:Y:S01]  /*3f30*/  FFMA R11, R20, R11, 1 ;  /* 0x3f800000140b7423 */ /* 0x004fe2000000000b */
[----:B------:R-:W-:Y:S01]  /*3f40*/  FFMA R14, -R85, 1.4426950216293334961, -R14 ;  /* 0x3fb8aa3b550e7823 */ /* 0x000fe2000000090e */
[----:B------:R-:W-:Y:S01]  /*3f50*/  FFMA R39, -R86, 1.4426950216293334961, -R39 ;  /* 0x3fb8aa3b56277823 */ /* 0x000fe20000000927 */
[----:B------:R-:W-:Y:S01]  /*3f60*/  FFMA R43, -R82, 1.4426950216293334961, -R43 ;  /* 0x3fb8aa3b522b7823 */ /* 0x000fe2000000092b */
[----:B------:R1:W-:Y:S01]  /*3f70*/  MUFU.EX2 R34, R31 ;  /* 0x0000001f00227308 */ /* 0x0003e20000000800 */
[----:B---3--:R-:W-:Y:S01]  /*3f80*/  FFMA R24, R21, R24, 1 ;  /* 0x3f80000015187423 */ /* 0x008fe20000000018 */
[----:B------:R-:W-:Y:S01]  /*3f90*/  FFMA R38, -R9, 1.4426950216293334961, -R38 ;  /* 0x3fb8aa3b09267823 */ /* 0x000fe20000000926 */
[----:B------:R-:W-:Y:S01]  /*3fa0*/  FFMA R21, R3, R12, 1 ;  /* 0x3f80000003157423 */ /* 0x000fe2000000000c */
[----:B------:R-:W-:-:S02]  /*3fb0*/  VIADD R3, R11, 0x1800000 ;  /* 0x018000000b037836 */ /* 0x000fc40000000000 */
[----:B------:R-:W-:Y:S01]  /*3fc0*/  FFMA R14, -R85, 1.925963033500011079e-08, R14 ;  /* 0x32a57060550e7823 */ /* 0x000fe2000000010e */
[----:B------:R-:W-:Y:S01]  /*3fd0*/  FFMA R39, -R86, 1.925963033500011079e-08, R39 ;  /* 0x32a5706056277823 */ /* 0x000fe20000000127 */
[----:B------:R-:W-:Y:S01]  /*3fe0*/  FFMA R43, -R82, 1.925963033500011079e-08, R43 ;  /* 0x32a57060522b7823 */ /* 0x000fe2000000012b */
[----:B------:R2:W-:Y:S01]  /*3ff0*/  MUFU.EX2 R0, R37 ;  /* 0x0000002500007308 */ /* 0x0005e20000000800 */
[----:B-1----:R-:W-:Y:S01]  /*4000*/  FADD R31, R40, -12583039 ;  /* 0xcb40007f281f7421 */ /* 0x002fe20000000000 */
[----:B------:R-:W-:Y:S01]  /*4010*/  FFMA R38, -R9, 1.925963033500011079e-08, R38 ;  /* 0x32a5706009267823 */ /* 0x000fe20000000126 */
[----:B------:R-:W-:Y:S01]  /*4020*/  LOP3.LUT R3, R3, 0x7f800000, RZ, 0xc0, !PT ;  /* 0x7f80000003037812 */ /* 0x000fe200078ec0ff */
[----:B------:R-:W-:Y:S02]  /*4030*/  IMAD.SHL.U32 R27, R27, 0x800000, RZ ;  /* 0x008000001b1b7824 */ /* 0x000fe400078e00ff */
[----:B------:R-:W-:Y:S01]  /*4040*/  FFMA R31, -R84, 1.4426950216293334961, -R31 ;  /* 0x3fb8aa3b541f7823 */ /* 0x000fe2000000091f */
[----:B------:R-:W-:Y:S01]  /*4050*/  SHF.L.U32 R25, R25, 0x17, RZ ;  /* 0x0000001719197819 */ /* 0x000fe200000006ff */
[----:B------:R-:W-:Y:S01]  /*4060*/  IMAD.SHL.U32 R28, R28, 0x800000, RZ ;  /* 0x008000001c1c7824 */ /* 0x000fe200078e00ff */
[----:B------:R-:W1:Y:S01]  /*4070*/  MUFU.EX2 R26, R91 ;  /* 0x0000005b001a7308 */ /* 0x000e620000000800 */
[----:B--2---:R-:W-:Y:S01]  /*4080*/  FADD R37, R41, -12583039 ;  /* 0xcb40007f29257421 */ /* 0x004fe20000000000 */
[----:B------:R-:W-:Y:S01]  /*4090*/  FFMA R31, -R84, 1.925963033500011079e-08, R31 ;  /* 0x32a57060541f7823 */ /* 0x000fe2000000011f */
[----:B------:R-:W-:Y:S01]  /*40a0*/  ISETP.GT.U32.AND P2, PT, R3, 0x1ffffff, PT ;  /* 0x01ffffff0300780c */ /* 0x000fe20003f44070 */
[----:B------:R-:W-:-:S02]  /*40b0*/  IMAD.SHL.U32 R32, R32, 0x800000, RZ ;  /* 0x0080000020207824 */ /* 0x000fc400078e00ff */
[C---:B------:R-:W-:Y:S01]  /*40c0*/  FFMA R37, -R8.reuse, 1.4426950216293334961, -R37 ;  /* 0x3fb8aa3b08257823 */ /* 0x040fe20000000925 */
[----:B------:R-:W-:Y:S01]  /*40d0*/  SHF.L.U32 R29, R29, 0x17, RZ ;  /* 0x000000171d1d7819 */ /* 0x000fe200000006ff */
[----:B------:R-:W-:Y:S01]  /*40e0*/  IMAD.SHL.U32 R15, R15, 0x800000, RZ ;  /* 0x008000000f0f7824 */ /* 0x000fe200078e00ff */
[----:B------:R-:W2:Y:S01]  /*40f0*/  MUFU.EX2 R94, R94 ;  /* 0x0000005e005e7308 */ /* 0x000ea20000000800 */
[----:B------:R-:W-:Y:S01]  /*4100*/  FFMA R37, -R8, 1.925963033500011079e-08, R37 ;  /* 0x32a5706008257823 */ /* 0x000fe20000000125 */
[----:B------:R-:W-:Y:S01]  /*4110*/  SHF.L.U32 R33, R33, 0x17, RZ ;  /* 0x0000001721217819 */ /* 0x000fe200000006ff */
[----:B------:R-:W-:Y:S01]  /*4120*/  IMAD.SHL.U32 R36, R36, 0x800000, RZ ;  /* 0x0080000024247824 */ /* 0x000fe200078e00ff */
[----:B------:R-:W-:Y:S01]  /*4130*/  SHF.L.U32 R35, R35, 0x17, RZ ;  /* 0x0000001723237819 */ /* 0x000fe200000006ff */
[----:B------:R-:W-:Y:S01]  /*4140*/  IMAD.SHL.U32 R10, R10, 0x800000, RZ ;  /* 0x008000000a0a7824 */ /* 0x000fe200078e00ff */
[----:B------:R-:W-:Y:S01]  /*4150*/  SHF.L.U32 R40, R40, 0x17, RZ ;  /* 0x0000001728287819 */ /* 0x000fe200000006ff */
[----:B------:R-:W-:Y:S01]  /*4160*/  IMAD.SHL.U32 R41, R41, 0x800000, RZ ;  /* 0x0080000029297824 */ /* 0x000fe200078e00ff */
[----:B------:R-:W3:Y:S01]  /*4170*/  MUFU.EX2 R89, R89 ;  /* 0x0000005900597308 */ /* 0x000ee20000000800 */
[----:B------:R-:W-:Y:S01]  /*4180*/  IMAD.SHL.U32 R42, R42, 0x800000, RZ ;  /* 0x008000002a2a7824 */ /* 0x000fe200078e00ff */
[----:B------:R-:W-:Y:S01]  /*4190*/  BSSY B1, `(.L_x_61) ;  /* 0x000001e000017945 */ /* 0x000fe20003800000 */
[----:B-1----:R-:W-:Y:S01]  /*41a0*/  FFMA R25, R25, R26, 1 ;  /* 0x3f80000019197423 */ /* 0x002fe2000000001a */
[----:B------:R-:W-:Y:S01]  /*41b0*/  FFMA R30, R29, R30, 1 ;  /* 0x3f8000001d1e7423 */ /* 0x000fe2000000001e */
[----:B------:R-:W-:Y:S01]  /*41c0*/  FFMA R26, R32, R13, 1 ;  /* 0x3f800000201a7423 */ /* 0x000fe2000000000d */
[----:B------:R-:W-:-:S02]  /*41d0*/  FFMA R35, R35, R0, 1 ;  /* 0x3f80000023237423 */ /* 0x000fc40000000000 */
[----:B------:R-:W1:Y:S01]  /*41e0*/  MUFU.EX2 R14, R14 ;  /* 0x0000000e000e7308 */ /* 0x000e620000000800 */
[----:B--2---:R-:W-:-:S07]  /*41f0*/  FFMA R94, R27, R94, 1 ;  /* 0x3f8000001b5e7423 */ /* 0x004fce000000005e */
[----:B------:R-:W2:Y:S01]  /*4200*/  MUFU.EX2 R39, R39 ;  /* 0x0000002700277308 */ /* 0x000ea20000000800 */
[----:B---3--:R-:W-:Y:S01]  /*4210*/  FFMA R89, R28, R89, 1 ;  /* 0x3f8000001c597423 */ /* 0x008fe20000000059 */
[----:B------:R-:W-:-:S06]  /*4220*/  FFMA R28, R15, R34, 1 ;  /* 0x3f8000000f1c7423 */ /* 0x000fcc0000000022 */
[----:B------:R-:W3:Y:S01]  /*4230*/  MUFU.EX2 R9, R38 ;  /* 0x0000002600097308 */ /* 0x000ee20000000800 */
[----:B-1----:R-:W-:-:S07]  /*4240*/  FFMA R27, R33, R14, 1 ;  /* 0x3f800000211b7423 */ /* 0x002fce000000000e */
[----:B------:R-:W1:Y:S01]  /*4250*/  MUFU.EX2 R31, R31 ;  /* 0x0000001f001f7308 */ /* 0x000e620000000800 */
[----:B--2---:R-:W-:-:S07]  /*4260*/  FFMA R36, R36, R39, 1 ;  /* 0x3f80000024247423 */ /* 0x004fce0000000027 */
[----:B------:R-:W2:Y:S01]  /*4270*/  MUFU.EX2 R8, R37 ;  /* 0x0000002500087308 */ /* 0x000ea20000000800 */
[----:B---3--:R-:W-:-:S07]  /*4280*/  FFMA R29, R10, R9, 1 ;  /* 0x3f8000000a1d7423 */ /* 0x008fce0000000009 */
[----:B------:R-:W3:Y:S01]  /*4290*/  MUFU.EX2 R43, R43 ;  /* 0x0000002b002b7308 */ /* 0x000ee20000000800 */
[----:B-1----:R-:W-:Y:S01]  /*42a0*/  FFMA R40, R40, R31, 1 ;  /* 0x3f80000028287423 */ /* 0x002fe2000000001f */
[----:B--2---:R-:W-:Y:S01]  /*42b0*/  FFMA R41, R41, R8, 1 ;  /* 0x3f80000029297423 */ /* 0x004fe20000000008 */
[----:B---3--:R-:W-:Y:S01]  /*42c0*/  FFMA R42, R42, R43, 1 ;  /* 0x3f8000002a2a7423 */ /* 0x008fe2000000002b */
[----:B------:R-:W-:Y:S06]  /*42d0*/  @P2 BRA `(.L_x_62) ;  /* 0x0000000000142947 */ /* 0x000fec0003800000 */
[----:B------:R-:W-:Y:S02]  /*42e0*/  MOV R3, R11 ;  /* 0x0000000b00037202 */ /* 0x000fe40000000f00 */
[----:B------:R-:W-:-:S07]  /*42f0*/  MOV R34, 0x4310 ;  /* 0x0000431000227802 */ /* 0x000fce0000000f00 */
[----:B------:R-:W-:Y:S05]  /*4300*/  CALL.REL.NOINC `($__internal_0_$__cuda_sm20_rcp_rn_f32_slowpath) ;  /* 0x0000006c00107944 */ /* 0x000fea0003c00000 */
[----:B------:R-:W-:Y:S01]  /*4310*/  IMAD.MOV.U32 R8, RZ, RZ, R0 ;  /* 0x000000ffff087224 */ /* 0x000fe200078e0000 */
[----:B------:R-:W-:Y:S06]  /*4320*/  BRA `(.L_x_63) ;  /* 0x0000000000107947 */ /* 0x000fec0003800000 */
.L_x_62:
[----:B------:R-:W1:Y:S02]  /*4330*/  MUFU.RCP R8, R11 ;  /* 0x0000000b00087308 */ /* 0x000e640000001000 */
[----:B-1----:R-:W-:-:S04]  /*4340*/  FFMA R0, R11, R8, -1 ;  /* 0xbf8000000b007423 */ /* 0x002fc80000000008 */
[----:B------:R-:W-:-:S04]  /*4350*/  FADD.FTZ R3, -R0, -RZ ;  /* 0x800000ff00037221 */ /* 0x000fc80000010100 */
[----:B------:R-:W-:-:S07]  /*4360*/  FFMA R8, R8, R3, R8 ;  /* 0x0000000308087223 */ /* 0x000fce0000000008 */
.L_x_63:
[----:B------:R-:W-:Y:S05]  /*4370*/  BSYNC B1 ;  /* 0x0000000000017941 */ /* 0x000fea0003800000 */
.L_x_61:
[----:B------:R-:W-:Y:S01]  /*4380*/  VIADD R0, R24, 0x1800000 ;  /* 0x0180000018007836 */ /* 0x000fe20000000000 */
[----:B------:R-:W-:Y:S04]  /*4390*/  BSSY B1, `(.L_x_64) ;  /* 0x000000d000017945 */ /* 0x000fe80003800000 */
[----:B------:R-:W-:-:S04]  /*43a0*/  LOP3.LUT R0, R0, 0x7f800000, RZ, 0xc0, !PT ;  /* 0x7f80000000007812 */ /* 0x000fc800078ec0ff */
[----:B------:R-:W-:-:S13]  /*43b0*/  ISETP.GT.U32.AND P2, PT, R0, 0x1ffffff, PT ;  /* 0x01ffffff0000780c */ /* 0x000fda0003f44070 */
[----:B------:R-:W-:Y:S05]  /*43c0*/  @P2 BRA `(.L_x_65) ;  /* 0x0000000000142947 */ /* 0x000fea0003800000 */
[----:B------:R-:W-:Y:S02]  /*43d0*/  MOV R3, R24 ;  /* 0x0000001800037202 */ /* 0x000fe40000000f00 */
[----:B------:R-:W-:-:S07]  /*43e0*/  MOV R34, 0x4400 ;  /* 0x0000440000227802 */ /* 0x000fce0000000f00 */
[----:B------:R-:W-:Y:S05]  /*43f0*/  CALL.REL.NOINC `($__internal_0_$__cuda_sm20_rcp_rn_f32_slowpath) ;  /* 0x0000006800d47944 */ /* 0x000fea0003c00000 */
[----:B------:R-:W-:Y:S01]  /*4400*/  IMAD.MOV.U32 R9, RZ, RZ, R0 ;  /* 0x000000ffff097224 */ /* 0x000fe200078e0000 */
[----:B------:R-:W-:Y:S06]  /*4410*/  BRA `(.L_x_66) ;  /* 0x0000000000107947 */ /* 0x000fec0003800000 */
.L_x_65:
[----:B------:R-:W1:Y:S02]  /*4420*/  MUFU.RCP R9, R24 ;  /* 0x0000001800097308 */ /* 0x000e640000001000 */
[----:B-1----:R-:W-:-:S04]  /*4430*/  FFMA R0, R24, R9, -1 ;  /* 0xbf80000018007423 */ /* 0x002fc80000000009 */
[----:B------:R-:W-:-:S04]  /*4440*/  FADD.FTZ R0, -R0, -RZ ;  /* 0x800000ff00007221 */ /* 0x000fc80000010100 */
[----:B------:R-:W-:-:S07]  /*4450*/  FFMA R9, R9, R0, R9 ;  /* 0x0000000009097223 */ /* 0x000fce0000000009 */
.L_x_66:
[----:B------:R-:W-:Y:S05]  /*4460*/  BSYNC B1 ;  /* 0x0000000000017941 */ /* 0x000fea0003800000 */
.L_x_64:
        /* <DEDUP_REMOVED lines=10> */
.L_x_68:
[----:B------:R-:W1:Y:S02]  /*4510*/  MUFU.RCP R12, R25 ;  /* 0x00000019000c7308 */ /* 0x000e640000001000 */
[----:B-1----:R-:W-:-:S04]  /*4520*/  FFMA R0, R25, R12, -1 ;  /* 0xbf80000019007423 */ /* 0x002fc8000000000c */
[----:B------:R-:W-:-:S04]  /*4530*/  FADD.FTZ R3, -R0, -RZ ;  /* 0x800000ff00037221 */ /* 0x000fc80000010100 */
[----:B------:R-:W-:-:S07]  /*4540*/  FFMA R12, R12, R3, R12 ;  /* 0x000000030c0c7223 */ /* 0x000fce000000000c */
.L_x_69:
[----:B------:R-:W-:Y:S05]  /*4550*/  BSYNC B1 ;  /* 0x0000000000017941 */ /* 0x000fea0003800000 */
.L_x_67:
        /* <DEDUP_REMOVED lines=10> */
.L_x_71:
[----:B------:R-:W1:Y:S02]  /*4600*/  MUFU.RCP R13, R94 ;  /* 0x0000005e000d7308 */ /* 0x000e640000001000 */
[----:B-1----:R-:W-:-:S04]  /*4610*/  FFMA R0, R94, R13, -1 ;  /* 0xbf8000005e007423 */ /* 0x002fc8000000000d */
[----:B------:R-:W-:-:S04]  /*4620*/  FADD.FTZ R0, -R0, -RZ ;  /* 0x800000ff00007221 */ /* 0x000fc80000010100 */
[----:B------:R-:W-:-:S07]  /*4630*/  FFMA R13, R13, R0, R13 ;  /* 0x000000000d0d7223 */ /* 0x000fce000000000d */
.L_x_72:
[----:B------:R-:W-:Y:S05]  /*4640*/  BSYNC B1 ;  /* 0x0000000000017941 */ /* 0x000fea0003800000 */
.L_x_70:
        /* <DEDUP_REMOVED lines=10> */
.L_x_74:
[----:B------:R-:W1:Y:S02]  /*46f0*/  MUFU.RCP R14, R89 ;  /* 0x00000059000e7308 */ /* 0x000e640000001000 */
[----:B-1----:R-:W-:-:S04]  /*4700*/  FFMA R0, R89, R14, -1 ;  /* 0xbf80000059007423 */ /* 0x002fc8000000000e */
[----:B------:R-:W-:-:S04]  /*4710*/  FADD.FTZ R3, -R0, -RZ ;  /* 0x800000ff00037221 */ /* 0x000fc80000010100 */
[----:B------:R-:W-:-:S07]  /*4720*/  FFMA R14, R14, R3, R14 ;  /* 0x000000030e0e7223 */ /* 0x000fce000000000e */
.L_x_75:
[----:B------:R-:W-:Y:S05]  /*4730*/  BSYNC B1 ;  /* 0x0000000000017941 */ /* 0x000fea0003800000 */
.L_x_73:
        /* <DEDUP_REMOVED lines=10> */
.L_x_77:
[----:B------:R-:W1:Y:S02]  /*47e0*/  MUFU.RCP R15, R30 ;  /* 0x0000001e000f7308 */ /* 0x000e640000001000 */
[----:B-1----:R-:W-:-:S04]  /*47f0*/  FFMA R0, R30, R15, -1 ;  /* 0xbf8000001e007423 */ /* 0x002fc8000000000f */
[----:B------:R-:W-:-:S04]  /*4800*/  FADD.FTZ R0, -R0, -RZ ;  /* 0x800000ff00007221 */ /* 0x000fc80000010100 */
[----:B------:R-:W-:-:S07]  /*4810*/  FFMA R15, R15, R0, R15 ;  /* 0x000000000f0f7223 */ /* 0x000fce000000000f */
.L_x_78:
[----:B------:R-:W-:Y:S05]  /*4820*/  BSYNC B1 ;  /* 0x0000000000017941 */ /* 0x000fea0003800000 */
.L_x_76:
        /* <DEDUP_REMOVED lines=10> */
.L_x_80:
[----:B------:R-:W1:Y:S02]  /*48d0*/  MUFU.RCP R20, R21 ;  /* 0x0000001500147308 */ /* 0x000e640000001000 */
[----:B-1----:R-:W-:-:S04]  /*48e0*/  FFMA R0, R21, R20, -1 ;  /* 0xbf80000015007423 */ /* 0x002fc80000000014 */
[----:B------:R-:W-:-:S04]  /*48f0*/  FADD.FTZ R3, -R0, -RZ ;  /* 0x800000ff00037221 */ /* 0x000fc80000010100 */
[----:B------:R-:W-:-:S07]  /*4900*/  FFMA R20, R20, R3, R20 ;  /* 0x0000000314147223 */ /* 0x000fce0000000014 */
.L_x_81:
[----:B------:R-:W-:Y:S05]  /*4910*/  BSYNC B1 ;  /* 0x0000000000017941 */ /* 0x000fea0003800000 */
.L_x_79:
        /* <DEDUP_REMOVED lines=10> */
.L_x_83:
[----:B------:R-:W1:Y:S02]  /*49c0*/  MUFU.RCP R21, R26 ;  /* 0x0000001a00157308 */ /* 0x000e640000001000 */
[----:B-1----:R-:W-:-:S04]  /*49d0*/  FFMA R0, R26, R21, -1 ;  /* 0xbf8000001a007423 */ /* 0x002fc80000000015 */
[----:B------:R-:W-:-:S04]  /*49e0*/  FADD.FTZ R0, -R0, -RZ ;  /* 0x800000ff00007221 */ /* 0x000fc80000010100 */
[----:B------:R-:W-:-:S07]  /*49f0*/  FFMA R21, R21, R0, R21 ;  /* 0x0000000015157223 */ /* 0x000fce0000000015 */
.L_x_84:
[----:B------:R-:W-:Y:S05]  /*4a00*/  BSYNC B1 ;  /* 0x0000000000017941 */ /* 0x000fea0003800000 */
.L_x_82:
        /* <DEDUP_REMOVED lines=10> */
.L_x_86:
[----:B------:R-:W1:Y:S02]  /*4ab0*/  MUFU.RCP R24, R27 ;  /* 0x0000001b00187308 */ /* 0x000e640000001000 */
[----:B-1----:R-:W-:-:S04]  /*4ac0*/  FFMA R0, R27, R24, -1 ;  /* 0xbf8000001b007423 */ /* 0x002fc80000000018 */
[----:B------:R-:W-:-:S04]  /*4ad0*/  FADD.FTZ R3, -R0, -RZ ;  /* 0x800000ff00037221 */ /* 0x000fc80000010100 */
[----:B------:R-:W-:-:S07]  /*4ae0*/  FFMA R24, R24, R3, R24 ;  /* 0x0000000318187223 */ /* 0x000fce0000000018 */
.L_x_87:
[----:B------:R-:W-:Y:S05]  /*4af0*/  BSYNC B1 ;  /* 0x0000000000017941 */ /* 0x000fea0003800000 */
.L_x_85:
        /* <DEDUP_REMOVED lines=10> */
.L_x_89:
[----:B------:R-:W1:Y:S02]  /*4ba0*/  MUFU.RCP R25, R28 ;  /* 0x0000001c00197308 */ /* 0x000e640000001000 */
[----:B-1----:R-:W-:-:S04]  /*4bb0*/  FFMA R0, R28, R25, -1 ;  /* 0xbf8000001c007423 */ /* 0x002fc80000000019 */
[----:B------:R-:W-:-:S04]  /*4bc0*/  FADD.FTZ R0, -R0, -RZ ;  /* 0x800000ff00007221 */ /* 0x000fc80000010100 */
[----:B------:R-:W-:-:S07]  /*4bd0*/  FFMA R25, R25, R0, R25 ;  /* 0x0000000019197223 */ /* 0x000fce0000000019 */
.L_x_90:
[----:B------:R-:W-:Y:S05]  /*4be0*/  BSYNC B1 ;  /* 0x0000000000017941 */ /* 0x000fea0003800000 */
.L_x_88:
        /* <DEDUP_REMOVED lines=10> */
.L_x_92:
[----:B------:R-:W1:Y:S02]  /*4c90*/  MUFU.RCP R26, R35 ;  /* 0x00000023001a7308 */ /* 0x000e640000001000 */
[----:B-1----:R-:W-:-:S04]  /*4ca0*/  FFMA R0, R35, R26, -1 ;  /* 0xbf80000023007423 */ /* 0x002fc8000000001a */
[----:B------:R-:W-:-:S04]  /*4cb0*/  FADD.FTZ R3, -R0, -RZ ;  /* 0x800000ff00037221 */ /* 0x000fc80000010100 */
[----:B------:R-:W-:-:S07]  /*4cc0*/  FFMA R26, R26, R3, R26 ;  /* 0x000000031a1a7223 */ /* 0x000fce000000001a */
.L_x_93:
[----:B------:R-:W-:Y:S05]  /*4cd0*/  BSYNC B1 ;  /* 0x0000000000017941 */ /* 0x000fea0003800000 */
.L_x_91:
        /* <DEDUP_REMOVED lines=10> */
.L_x_95:
[----:B------:R-:W1:Y:S02]  /*4d80*/  MUFU.RCP R27, R36 ;  /* 0x00000024001b7308 */ /* 0x000e640000001000 */
[----:B-1----:R-:W-:-:S04]  /*4d90*/  FFMA R0, R36, R27, -1 ;  /* 0xbf80000024007423 */ /* 0x002fc8000000001b */
[----:B------:R-:W-:-:S04]  /*4da0*/  FADD.FTZ R0, -R0, -RZ ;  /* 0x800000ff00007221 */ /* 0x000fc80000010100 */
[----:B------:R-:W-:-:S07]  /*4db0*/  FFMA R27, R27, R0, R27 ;  /* 0x000000001b1b7223 */ /* 0x000fce000000001b */
.L_x_96:
[----:B------:R-:W-:Y:S05]  /*4dc0*/  BSYNC B1 ;  /* 0x0000000000017941 */ /* 0x000fea0003800000 */
.L_x_94:
        /* <DEDUP_REMOVED lines=10> */
.L_x_98:
[----:B------:R-:W1:Y:S02]  /*4e70*/  MUFU.RCP R28, R29 ;  /* 0x0000001d001c7308 */ /* 0x000e640000001000 */
[----:B-1----:R-:W-:-:S04]  /*4e80*/  FFMA R0, R29, R28, -1 ;  /* 0xbf8000001d007423 */ /* 0x002fc8000000001c */
[----:B------:R-:W-:-:S04]  /*4e90*/  FADD.FTZ R3, -R0, -RZ ;  /* 0x800000ff00037221 */ /* 0x000fc80000010100 */
[----:B------:R-:W-:-:S07]  /*4ea0*/  FFMA R28, R28, R3, R28 ;  /* 0x000000031c1c7223 */ /* 0x000fce000000001c */
.L_x_99:
[----:B------:R-:W-:Y:S05]  /*4eb0*/  BSYNC B1 ;  /* 0x0000000000017941 */ /* 0x000fea0003800000 */
.L_x_97:
        /* <DEDUP_REMOVED lines=10> */
.L_x_101:
[----:B------:R-:W1:Y:S02]  /*4f60*/  MUFU.RCP R29, R40 ;  /* 0x00000028001d7308 */ /* 0x000e640000001000 */
[----:B-1----:R-:W-:-:S04]  /*4f70*/  FFMA R0, R40, R29, -1 ;  /* 0xbf80000028007423 */ /* 0x002fc8000000001d */
[----:B------:R-:W-:-:S04]  /*4f80*/  FADD.FTZ R0, -R0, -RZ ;  /* 0x800000ff00007221 */ /* 0x000fc80000010100 */
[----:B------:R-:W-:-:S07]  /*4f90*/  FFMA R29, R29, R0, R29 ;  /* 0x000000001d1d7223 */ /* 0x000fce000000001d */
.L_x_102:
[----:B------:R-:W-:Y:S05]  /*4fa0*/  BSYNC B1 ;  /* 0x0000000000017941 */ /* 0x000fea0003800000 */
.L_x_100:
        /* <DEDUP_REMOVED lines=10> */
.L_x_104:
[----:B------:R-:W1:Y:S02]  /*5050*/  MUFU.RCP R30, R41 ;  /* 0x00000029001e7308 */ /* 0x000e640000001000 */
[----:B-1----:R-:W-:-:S04]  /*5060*/  FFMA R0, R41, R30, -1 ;  /* 0xbf80000029007423 */ /* 0x002fc8000000001e */
[----:B------:R-:W-:-:S04]  /*5070*/  FADD.FTZ R3, -R0, -RZ ;  /* 0x800000ff00037221 */ /* 0x000fc80000010100 */
[----:B------:R-:W-:-:S07]  /*5080*/  FFMA R30, R30, R3, R30 ;  /* 0x000000031e1e7223 */ /* 0x000fce000000001e */
.L_x_105:
[----:B------:R-:W-:Y:S05]  /*5090*/  BSYNC B1 ;  /* 0x0000000000017941 */ /* 0x000fea0003800000 */
.L_x_103:
        /* <DEDUP_REMOVED lines=10> */
.L_x_107:
[----:B------:R-:W1:Y:S02]  /*5140*/  MUFU.RCP R3, R42 ;  /* 0x0000002a00037308 */ /* 0x000e640000001000 */
[----:B-1----:R-:W-:-:S04]  /*5150*/  FFMA R0, R42, R3, -1 ;  /* 0xbf8000002a007423 */ /* 0x002fc80000000003 */
[----:B------:R-:W-:-:S04]  /*5160*/  FADD.FTZ R0, -R0, -RZ ;  /* 0x800000ff00007221 */ /* 0x000fc80000010100 */
[----:B------:R-:W-:-:S07]  /*5170*/  FFMA R3, R3, R0, R3 ;  /* 0x0000000003037223 */ /* 0x000fce0000000003 */
.L_x_108:
[----:B------:R-:W-:Y:S05]  /*5180*/  BSYNC B1 ;  /* 0x0000000000017941 */ /* 0x000fea0003800000 */
.L_x_106:
[----:B------:R-:W-:Y:S02]  /*5190*/  SHF.R.U32.HI R10, RZ, 0x4, R18 ;  /* 0x00000004ff0a7819 */ /* 0x000fe40000011612 */
[----:B------:R-:W-:Y:S02]  /*51a0*/  F2FP.SATFINITE.E4M3.F32.PACK_AB_MERGE_C R0, R9, R8, RZ ;  /* 0x000000080900723e */ /* 0x000fe400048070ff */
[----:B------:R-:W-:Y:S01]  /*51b0*/  F2FP.SATFINITE.E4M3.F32.PACK_AB_MERGE_C R9, R3, R30, RZ ;  /* 0x0000001e0309723e */ /* 0x000fe200048070ff */
[----:B------:R-:W-:Y:S01]  /*51c0*/  IMAD.MOV.U32 R3, RZ, RZ, 0x10 ;  /* 0x00000010ff037424 */ /* 0x000fe200078e00ff */
[----:B------:R-:W-:Y:S02]  /*51d0*/  F2FP.SATFINITE.E4M3.F32.PACK_AB_MERGE_C R12, R13, R12, RZ ;  /* 0x0000000c0d0c723e */ /* 0x000fe400048070ff */
[----:B------:R-:W-:Y:S02]  /*51e0*/  F2FP.SATFINITE.E4M3.F32.PACK_AB_MERGE_C R14, R15, R14, RZ ;  /* 0x0000000e0f0e723e */ /* 0x000fe400048070ff */
[----:B------:R-:W-:-:S02]  /*51f0*/  LOP3.LUT P2, RZ, R10, 0x1, RZ, 0xc0, !PT ;  /* 0x000000010aff7812 */ /* 0x000fc4000784c0ff */
[----:B------:R-:W-:Y:S02]  /*5200*/  F2FP.SATFINITE.E4M3.F32.PACK_AB_MERGE_C R20, R21, R20, RZ ;  /* 0x000000141514723e */ /* 0x000fe400048070ff */
[----:B------:R-:W-:Y:S02]  /*5210*/  F2FP.SATFINITE.E4M3.F32.PACK_AB_MERGE_C R25, R25, R24, RZ ;  /* 0x000000181919723e */ /* 0x000fe400048070ff */
[----:B------:R-:W-:Y:S02]  /*5220*/  F2FP.SATFINITE.E4M3.F32.PACK_AB_MERGE_C R27, R27, R26, RZ ;  /* 0x0000001a1b1b723e */ /* 0x000fe400048070ff */
[----:B------:R-:W-:Y:S01]  /*5230*/  F2FP.SATFINITE.E4M3.F32.PACK_AB_MERGE_C R29, R29, R28, RZ ;  /* 0x0000001c1d1d723e */ /* 0x000fe200048070ff */
[----:B------:R-:W-:Y:S06]  /*5240*/  @P5 BRA `(.L_x_109) ;  /* 0x0000000000045947 */ /* 0x000fec0003800000 */
[----:B------:R-:W-:-:S04]  /*5250*/  DEPBAR.LE SB0, 0x1 ;  /* 0x000080400000791a */ /* 0x000fc80000000000 */
.L_x_109:
[----:B------:R-:W-:Y:S05]  /*5260*/  WARPSYNC.ALL ;  /* 0x0000000000007948 */ /* 0x000fea0003800000 */
[----:B------:R-:W-:Y:S01]  /*5270*/  BAR.SYNC.DEFER_BLOCKING 0x1, 0x100 ;  /* 0x0044000000007b1d */ /* 0x000fe20000010000 */
[----:B------:R-:W-:-:S04]  /*5280*/  SEL R3, R3, 0xfffffff0, !P2 ;  /* 0xfffffff003037807 */ /* 0x000fc80005000000 */
[----:B------:R-:W-:Y:S01]  /*5290*/  IADD3 R8, R62, R3, RZ ;  /* 0x000000033e087210 */ /* 0x000fe20007ffe0ff */
[----:B------:R-:W-:Y:S01]  /*52a0*/  BSSY B0, `(.L_x_110) ;  /* 0x0000016000007945 */ /* 0x000fe20003800000 */
[----:B------:R1:W-:Y:S04]  /*52b0*/  STS.U16 [R59+UR49+0x2200], R0 ;  /* 0x002200003b007988 */ /* 0x0003e80008000431 */
[----:B------:R1:W-:Y:S04]  /*52c0*/  STS.U16 [R59+UR49+0x2300], R12 ;  /* 0x0023000c3b007988 */ /* 0x0003e80008000431 */
[----:B------:R1:W-:Y:S04]  /*52d0*/  STS.U16 [R59+UR49+0x2208], R14 ;  /* 0x0022080e3b007988 */ /* 0x0003e80008000431 */
[----:B------:R1:W-:Y:S04]  /*52e0*/  STS.U16 [R59+UR49+0x2308], R20 ;  /* 0x002308143b007988 */ /* 0x0003e80008000431 */
[----:B------:R1:W-:Y:S04]  /*52f0*/  STS.U16 [R8+0x2200], R25 ;  /* 0x0022001908007388 */ /* 0x0003e80000000400 */
[----:B------:R1:W-:Y:S04]  /*5300*/  STS.U16 [R8+0x2300], R27 ;  /* 0x0023001b08007388 */ /* 0x0003e80000000400 */
[----:B------:R1:W-:Y:S04]  /*5310*/  STS.U16 [R8+0x2208], R29 ;  /* 0x0022081d08007388 */ /* 0x0003e80000000400 */
[----:B------:R1:W-:Y:S01]  /*5320*/  STS.U16 [R8+0x2308], R9 ;  /* 0x0023080908007388 */ /* 0x0003e20000000400 */
[----:B------:R-:W-:Y:S01]  /*5330*/  @!PT LDS RZ, [RZ] ;  /* 0x00000000fffff984 */ /* 0x000fe20000000800 */
[----:B------:R-:W-:Y:S01]  /*5340*/  @!PT LDS RZ, [RZ] ;  /* 0x00000000fffff984 */ /* 0x000fe20000000800 */
[----:B------:R-:W-:Y:S01]  /*5350*/  @!PT LDS RZ, [RZ] ;  /* 0x00000000fffff984 */ /* 0x000fe20000000800 */
[----:B------:R-:W-:Y:S01]  /*5360*/  @!PT LDS RZ, [RZ] ;  /* 0x00000000fffff984 */ /* 0x000fe20000000800 */
[----:B------:R2:W-:Y:S06]  /*5370*/  MEMBAR.ALL.CTA ;  /* 0x0000000000007992 */ /* 0x0005ec0000008000 */
[----:B--2---:R-:W2:Y:S02]  /*5380*/  FENCE.VIEW.ASYNC.S ;  /* 0x00000000000073c6 */ /* 0x004ea40000000000 */
[----:B--2---:R-:W-:Y:S06]  /*5390*/  BAR.SYNC.DEFER_BLOCKING 0x1, 0x100 ;  /* 0x0044000000007b1d */ /* 0x004fec0000010000 */
[----:B-1----:R-:W-:Y:S05]  /*53a0*/  @P5 BRA `(.L_x_111) ;  /* 0x0000000000145947 */ /* 0x002fea0003800000 */
[----:B------:R-:W-:Y:S02]  /*53b0*/  UIADD3 UR4, UP0, UR40, 0x4f0, URZ ;  /* 0x000004f028047890 */ /* 0x000fe4000ff1e03f */
[----:B------:R-:W-:Y:S02]  /*53c0*/  UIADD3 UR44, UR49, 0x2200, URZ ;  /* 0x00002200312c7890 */ /* 0x000fe4000fffe03f */
[----:B------:R-:W-:-:S09]  /*53d0*/  UIADD3.X UR5, URZ, UR41, URZ, UP0, !UPT ;  /* 0x000000293f057290 */ /* 0x000fd200087fe43f */
[----:B------:R1:W-:Y:S02]  /*53e0*/  UTMASTG.3D [UR44], [UR4] ;  /* 0x0000002c040073b5 */ /* 0x0003e40008010000 */
[----:B-1----:R0:W-:Y:S02]  /*53f0*/  UTMACMDFLUSH ;  /* 0x00000000000079b7 */ /* 0x0021e40000000000 */
.L_x_111:
[----:B------:R-:W-:Y:S05]  /*5400*/  BSYNC B0 ;  /* 0x0000000000007941 */ /* 0x000fea0003800000 */
.L_x_110:
[----:B------:R-:W-:Y:S04]  /*5410*/  BSSY B0, `(.L_x_112) ;  /* 0x000002e000007945 */ /* 0x000fe80003800000 */
[----:B------:R-:W-:Y:S05]  /*5420*/  @P0 BRA `(.L_x_113) ;  /* 0x0000000000b00947 */ /* 0x000fea0003800000 */
[----:B------:R-:W-:-:S13]  /*5430*/  ISETP.NE.AND P2, PT, R60, 0x3, PT ;  /* 0x000000033c00780c */ /* 0x000fda0003f45270 */
[----:B------:R-:W-:Y:S05]  /*5440*/  @!P2 BRA `(.L_x_114) ;  /* 0x000000000004a947 */ /* 0x000fea0003800000 */
[----:B------:R-:W-:Y:S01]  /*5450*/  BPT.TRAP 0x1 ;  /* 0x000000040000795c */ /* 0x000fe20000300000 */
.L_x_114:
[----:B------:R-:W-:Y:S01]  /*5460*/  LEA R12, R64, UR49, 0x3 ;  /* 0x00000031400c7c11 */ /* 0x000fe2000f8e18ff */
[----:B------:R-:W-:Y:S01]  /*5470*/  BSSY B1, `(.L_x_115) ;  /* 0x0000004000017945 */ /* 0x000fe20003800000 */
[----:B------:R-:W-:-:S04]  /*5480*/  SHF.L.U32 R9, R61, 0x1f, RZ ;  /* 0x0000001f3d097819 */ /* 0x000fc800000006ff */
[----:B------:R-:W1:Y:S02]  /*5490*/  SYNCS.PHASECHK.TRANS64.TRYWAIT P0, [R12+URZ+0x110], R9 ;  /* 0x000110090c0075a7 */ /* 0x000e64000800017f */
[----:B-1----:R-:W-:Y:S05]  /*54a0*/  @!P0 BRA `(.L_x_116) ;  /* 0x0000005000a48947 */ /* 0x002fea0003800000 */
.L_x_244:
[----:B------:R-:W-:Y:S05]  /*54b0*/  BSYNC B1 ;  /* 0x0000000000017941 */ /* 0x000fea0003800000 */
.L_x_115:
[----:B------:R-:W-:Y:S04]  /*54c0*/  BSSY B1, `(.L_x_117) ;  /* 0x0000011000017945 */ /* 0x000fe80003800000 */
[----:B------:R-:W-:Y:S05]  /*54d0*/  @P1 BRA `(.L_x_118) ;  /* 0x00000000003c1947 */ /* 0x000fea0003800000 */
[----:B------:R-:W-:-:S04]  /*54e0*/  IMAD R13, R64, 0x1000, R59 ;  /* 0x00001000400d7824 */ /* 0x000fc800078e023b */
[----:B------:R-:W-:Y:S01]  /*54f0*/  VIADD R0, R13, UR49 ;  /* 0x000000310d007c36 */ /* 0x000fe20008000000 */
[----:B------:R-:W-:Y:S04]  /*5500*/  LDS.U16 R4, [R13+UR49+0x300] ;  /* 0x000300310d047984 */ /* 0x000fe80008000400 */
[----:B------:R-:W-:Y:S01]  /*5510*/  IADD3 R11, R0, R3, RZ ;  /* 0x00000003000b7210 */ /* 0x000fe20007ffe0ff */
[----:B------:R-:W-:Y:S04]  /*5520*/  LDS.U16 R5, [R13+UR49+0x308] ;  /* 0x000308310d057984 */ /* 0x000fe80008000400 */
[----:B------:R-:W-:Y:S04]  /*5530*/  LDS.U16 R6, [R11+0x300] ;  /* 0x000300000b067984 */ /* 0x000fe80000000400 */
[----:B------:R-:W2:Y:S04]  /*5540*/  LDS.U16 R7, [R11+0x200] ;  /* 0x000200000b077984 */ /* 0x000ea80000000400 */
[----:B------:R-:W3:Y:S04]  /*5550*/  LDS.U16 R3, [R13+UR49+0x200] ;  /* 0x000200310d037984 */ /* 0x000ee80008000400 */
[----:B------:R-:W4:Y:S04]  /*5560*/  LDS.U16 R0, [R13+UR49+0x208] ;  /* 0x000208310d007984 */ /* 0x000f280008000400 */
[----:B-1----:R-:W-:Y:S04]  /*5570*/  LDS.U16 R9, [R11+0x308] ;  /* 0x000308000b097984 */ /* 0x002fe80000000400 */
[----:B------:R-:W1:Y:S01]  /*5580*/  LDS.U16 R10, [R11+0x208] ;  /* 0x000208000b0a7984 */ /* 0x000e620000000400 */
[----:B--2---:R-:W-:-:S02]  /*5590*/  PRMT R6, R7, 0x5410, R6 ;  /* 0x0000541007067816 */ /* 0x004fc40000000006 */
[----:B---3--:R-:W-:Y:S02]  /*55a0*/  PRMT R4, R3, 0x5410, R4 ;  /* 0x0000541003047816 */ /* 0x008fe40000000004 */
[----:B----4-:R-:W-:Y:S02]  /*55b0*/  PRMT R5, R0, 0x5410, R5 ;  /* 0x0000541000057816 */ /* 0x010fe40000000005 */
[----:B-1----:R-:W-:-:S07]  /*55c0*/  PRMT R7, R10, 0x5410, R9 ;  /* 0x000054100a077816 */ /* 0x002fce0000000009 */
.L_x_118:
[----:B------:R-:W-:Y:S05]  /*55d0*/  BSYNC B1 ;  /* 0x0000000000017941 */ /* 0x000fea0003800000 */
.L_x_117:
        /* <DEDUP_REMOVED lines=8> */
.L_x_119:
[----:B------:R-:W3:Y:S01]  /*5660*/  S2R R3, SR_CgaCtaId ;  /* 0x0000000000037919 */ /* 0x000ee20000008800 */
[----:B------:R-:W-:Y:S02]  /*5670*/  VIADD R0, R12, 0x120 ;  /* 0x000001200c007836 */ /* 0x000fe40000000000 */
[----:B------:R-:W-:-:S05]  /*5680*/  VIADD R64, R64, 0x1 ;  /* 0x0000000140407836 */ /* 0x000fca0000000000 */
[----:B------:R-:W-:-:S04]  /*5690*/  ISETP.NE.AND P0, PT, R64, 0x2, PT ;  /* 0x000000024000780c */ /* 0x000fc80003f05270 */
[----:B------:R-:W-:Y:S02]  /*56a0*/  SEL R64, R64, RZ, P0 ;  /* 0x000000ff40407207 */ /* 0x000fe40000000000 */
[----:B---3--:R-:W-:-:S04]  /*56b0*/  PRMT R0, R3, 0x654, R0 ;  /* 0x0000065403007816 */ /* 0x008fc80000000000 */
[----:B--2---:R2:W-:Y:S02]  /*56c0*/  SYNCS.ARRIVE.TRANS64.RED.A1T0 RZ, [R0+URZ], RZ ;  /* 0x000000ff00ff79a7 */ /* 0x0045e4000810043f */
[----:B--2---:R-:W-:-:S04]  /*56d0*/  SEL R0, RZ, 0x1, P0 ;  /* 0x00000001ff007807 */ /* 0x004fc80000000000 */
[----:B------:R-:W-:-:S07]  /*56e0*/  LOP3.LUT R61, R61, R0, RZ, 0x3c, !PT ;  /* 0x000000003d3d7212 */ /* 0x000fce00078e3cff */
.L_x_113:
[----:B------:R-:W-:Y:S05]  /*56f0*/  BSYNC B0 ;  /* 0x0000000000007941 */ /* 0x000fea0003800000 */
.L_x_112:
[----:B------:R-:W-:Y:S01]  /*5700*/  F2FP.F16.E4M3.UNPACK_B R0, R4 ;  /* 0x00000004ff00723e */ /* 0x000fe200020006ff */
[C---:B------:R-:W-:Y:S01]  /*5710*/  FMUL R11, R58.reuse, R80 ;  /* 0x000000503a0b7220 */ /* 0x040fe20000400000 */
[----:B------:R-:W-:Y:S01]  /*5720*/  F2FP.F16.E4M3.UNPACK_B R4, R4.H1 ;  /* 0x00000004ff04723e */ /* 0x000fe200030006ff */
[C---:B-1----:R-:W-:Y:S01]  /*5730*/  FMUL R12, R58.reuse, R77 ;  /* 0x0000004d3a0c7220 */ /* 0x042fe20000400000 */
[----:B------:R-:W-:Y:S01]  /*5740*/  F2FP.F16.E4M3.UNPACK_B R3, R5 ;  /* 0x00000005ff03723e */ /* 0x000fe200020006ff */
[--C-:B------:R-:W-:Y:S02]  /*5750*/  HADD2.F32 R10, -RZ, R0.reuse.H0_H0 ;  /* 0x20000000ff0a7230 */ /* 0x100fe40000004100 */
[C---:B------:R-:W-:Y:S01]  /*5760*/  FMUL R14, R58.reuse, R75 ;  /* 0x0000004b3a0e7220 */ /* 0x040fe20000400000 */
[----:B------:R-:W-:Y:S01]  /*5770*/  HADD2.F32 R0, -RZ, R0.H1_H1 ;  /* 0x30000000ff007230 */ /* 0x000fe20000004100 */
[----:B------:R-:W-:Y:S01]  /*5780*/  F2FP.F16.E4M3.UNPACK_B R5, R5.H1 ;  /* 0x00000005ff05723e */ /* 0x000fe200030006ff */
[----:B------:R-:W-:Y:S01]  /*5790*/  FMUL R73, R58, R73 ;  /* 0x000000493a497220 */ /* 0x000fe20000400000 */
[----:B------:R-:W-:Y:S01]  /*57a0*/  FFMA R9, R57, R10, R12 ;  /* 0x0000000a39097223 */ /* 0x000fe2000000000c */
[----:B------:R-:W-:-:S02]  /*57b0*/  HADD2.F32 R10, -RZ, R3.H0_H0 ;  /* 0x20000003ff0a7230 */ /* 0x000fc40000004100 */
[C---:B------:R-:W-:Y:S01]  /*57c0*/  FFMA R11, R57.reuse, R0, R11 ;  /* 0x00000000390b7223 */ /* 0x040fe2000000000b */
[--C-:B------:R-:W-:Y:S02]  /*57d0*/  HADD2.F32 R0, -RZ, R4.reuse.H0_H0 ;  /* 0x20000004ff007230 */ /* 0x100fe40000004100 */
[C---:B------:R-:W-:Y:S01]  /*57e0*/  FMUL R15, R58.reuse, R76 ;  /* 0x0000004c3a0f7220 */ /* 0x040fe20000400000 */
[----:B------:R-:W-:Y:S02]  /*57f0*/  HADD2.F32 R4, -RZ, R4.H1_H1 ;  /* 0x30000004ff047230 */ /* 0x000fe40000004100 */
[C---:B------:R-:W-:Y:S01]  /*5800*/  FMUL R20, R58.reuse, R71 ;  /* 0x000000473a147220 */ /* 0x040fe20000400000 */
[----:B------:R-:W-:Y:S02]  /*5810*/  HADD2.F32 R12, -RZ, R3.H1_H1 ;  /* 0x30000003ff0c7230 */ /* 0x000fe40000004100 */
[----:B------:R-:W-:Y:S01]  /*5820*/  FMUL R3, R58, R78 ;  /* 0x0000004e3a037220 */ /* 0x000fe20000400000 */
[C---:B------:R-:W-:Y:S01]  /*5830*/  FFMA R14, R57.reuse, R0, R14 ;  /* 0x00000000390e7223 */ /* 0x040fe2000000000e */
[----:B------:R-:W-:Y:S01]  /*5840*/  HADD2.F32 R0, -RZ, R5.H0_H0 ;  /* 0x20000005ff007230 */ /* 0x000fe20000004100 */
[----:B------:R-:W-:Y:S01]  /*5850*/  MOV R41, 0x3bbb989d ;  /* 0x3bbb989d00297802 */ /* 0x000fe20000000f00 */
[C---:B------:R-:W-:Y:S01]  /*5860*/  FFMA R13, R57.reuse, R4, R3 ;  /* 0x00000004390d7223 */ /* 0x040fe20000000003 */
[----:B------:R-:W-:Y:S01]  /*5870*/  F2FP.F16.E4M3.UNPACK_B R3, R6 ;  /* 0x00000006ff03723e */ /* 0x000fe200020006ff */
[C---:B------:R-:W-:Y:S01]  /*5880*/  FFMA R73, R57.reuse, R10, R73 ;  /* 0x0000000a39497223 */ /* 0x040fe20000000049 */
[C---:B------:R-:W-:Y:S01]  /*5890*/  FFMA R12, R57.reuse, R12, R15 ;  /* 0x0000000c390c7223 */ /* 0x040fe2000000000f */
[----:B------:R-:W-:Y:S01]  /*58a0*/  FFMA R20, R57, R0, R20 ;  /* 0x0000000039147223 */ /* 0x000fe20000000014 */
[----:B------:R-:W-:-:S02]  /*58b0*/  IMAD.MOV.U32 R43, RZ, RZ, 0x437c0000 ;  /* 0x437c0000ff2b7424 */ /* 0x000fc400078e00ff */
[-C--:B------:R-:W-:Y:S01]  /*58c0*/  FFMA.SAT R15, -R9, R41.reuse, 0.5 ;  /* 0x3f000000090f7423 */ /* 0x080fe20000002129 */
[--C-:B------:R-:W-:Y:S02]  /*58d0*/  HADD2.F32 R10, -RZ, R3.reuse.H0_H0 ;  /* 0x20000003ff0a7230 */ /* 0x100fe40000004100 */
[-C--:B------:R-:W-:Y:S01]  /*58e0*/  FFMA.SAT R24, -R14, R41.reuse, 0.5 ;  /* 0x3f0000000e187423 */ /* 0x080fe20000002129 */
[----:B------:R-:W-:Y:S02]  /*58f0*/  HADD2.F32 R0, -RZ, R3.H1_H1 ;  /* 0x30000003ff007230 */ /* 0x000fe40000004100 */
[----:B------:R-:W-:Y:S01]  /*5900*/  FFMA.SAT R3, -R11, R41, 0.5 ;  /* 0x3f0000000b037423 */ /* 0x000fe20000002129 */
[----:B------:R-:W-:Y:S02]  /*5910*/  HADD2.F32 R4, -RZ, R5.H1_H1 ;  /* 0x30000005ff047230 */ /* 0x000fe40000004100 */
[----:B------:R-:W-:Y:S01]  /*5920*/  FMUL R5, R58, R74 ;  /* 0x0000004a3a057220 */ /* 0x000fe20000400000 */
[-C--:B------:R-:W-:Y:S01]  /*5930*/  FFMA.RM R15, R15, R43.reuse, 12582913 ;  /* 0x4b4000010f0f7423 */ /* 0x080fe2000000402b */
[-C--:B------:R-:W-:Y:S01]  /*5940*/  FFMA.RM R21, R3, R43.reuse, 12582913 ;  /* 0x4b40000103157423 */ /* 0x080fe2000000402b */
[----:B------:R-:W-:Y:S01]  /*5950*/  FFMA.RM R25, R24, R43, 12582913 ;  /* 0x4b40000118197423 */ /* 0x000fe2000000402b */
[----:B------:R-:W-:Y:S01]  /*5960*/  FFMA R5, R57, R4, R5 ;  /* 0x0000000439057223 */ /* 0x000fe20000000005 */
[----:B------:R-:W-:Y:S01]  /*5970*/  FADD R4, R15, -12583039 ;  /* 0xcb40007f0f047421 */ /* 0x000fe20000000000 */
[----:B------:R-:W-:Y:S01]  /*5980*/  FADD R24, R21, -12583039 ;  /* 0xcb40007f15187421 */ /* 0x000fe20000000000 */
[----:B------:R-:W-:Y:S01]  /*5990*/  FADD R3, R25, -12583039 ;  /* 0xcb40007f19037421 */ /* 0x000fe20000000000 */
[----:B------:R-:W-:Y:S01]  /*59a0*/  FMUL R72, R58, R72 ;  /* 0x000000483a487220 */ /* 0x000fe20000400000 */
[----:B------:R-:W-:Y:S01]  /*59b0*/  F2FP.F16.E4M3.UNPACK_B R6, R6.H1 ;  /* 0x00000006ff06723e */ /* 0x000fe200030006ff */
[----:B------:R-:W-:Y:S01]  /*59c0*/  FFMA R4, -R9, 1.4426950216293334961, -R4 ;  /* 0x3fb8aa3b09047823 */ /* 0x000fe20000000904 */
[----:B------:R-:W-:Y:S01]  /*59d0*/  FFMA R26, -R11, 1.4426950216293334961, -R24 ;  /* 0x3fb8aa3b0b1a7823 */ /* 0x000fe20000000918 */
[----:B------:R-:W-:Y:S01]  /*59e0*/  FFMA R27, -R14, 1.4426950216293334961, -R3 ;  /* 0x3fb8aa3b0e1b7823 */ /* 0x000fe20000000903 */
[----:B------:R-:W-:Y:S01]  /*59f0*/  FFMA.SAT R28, -R13, R41, 0.5 ;  /* 0x3f0000000d1c7423 */ /* 0x000fe20000002129 */
[----:B------:R-:W-:Y:S01]  /*5a00*/  FFMA R72, R57, R0, R72 ;  /* 0x0000000039487223 */ /* 0x000fe20000000048 */
[----:B------:R-:W-:Y:S01]  /*5a10*/  FFMA R9, -R9, 1.925963033500011079e-08, R4 ;  /* 0x32a5706009097823 */ /* 0x000fe20000000104 */
[----:B------:R-:W-:-:S02]  /*5a20*/  HADD2.F32 R0, -RZ, R6.H0_H0 ;  /* 0x20000006ff007230 */ /* 0x000fc40000004100 */
[----:B------:R-:W-:Y:S01]  /*5a30*/  FMUL R4, R58, R67 ;  /* 0x000000433a047220 */ /* 0x000fe20000400000 */
[----:B------:R-:W-:Y:S01]  /*5a40*/  FFMA R26, -R11, 1.925963033500011079e-08, R26 ;  /* 0x32a570600b1a7823 */ /* 0x000fe2000000011a */
[----:B------:R-:W-:Y:S01]  /*5a50*/  FFMA R27, -R14, 1.925963033500011079e-08, R27 ;  /* 0x32a570600e1b7823 */ /* 0x000fe2000000011b */
[----:B------:R-:W-:Y:S01]  /*5a60*/  FFMA.RM R11, R28, R43, 12582913 ;  /* 0x4b4000011c0b7423 */ /* 0x000fe2000000402b */
[----:B------:R-:W-:Y:S01]  /*5a70*/  FFMA.SAT R14, -R73, R41, 0.5 ;  /* 0x3f000000490e7423 */ /* 0x000fe20000002129 */
[----:B------:R-:W-:Y:S01]  /*5a80*/  FFMA R3, R57, R0, R4 ;  /* 0x0000000039037223 */ /* 0x000fe20000000004 */
[----:B------:R1:W2:Y:S01]  /*5a90*/  MUFU.EX2 R24, R9 ;  /* 0x0000000900187308 */ /* 0x0002a20000000800 */
[----:B------:R-:W-:Y:S01]  /*5aa0*/  FADD R4, R11, -12583039 ;  /* 0xcb40007f0b047421 */ /* 0x000fe20000000000 */
[----:B------:R-:W-:Y:S01]  /*5ab0*/  F2FP.F16.E4M3.UNPACK_B R0, R7 ;  /* 0x00000007ff00723e */ /* 0x000fe200020006ff */
[----:B------:R-:W-:Y:S01]  /*5ac0*/  FFMA.SAT R29, -R12, R41, 0.5 ;  /* 0x3f0000000c1d7423 */ /* 0x000fe20000002129 */
[C---:B------:R-:W-:Y:S01]  /*5ad0*/  FMUL R69, R58.reuse, R69 ;  /* 0x000000453a457220 */ /* 0x040fe20000400000 */
[----:B------:R-:W-:Y:S01]  /*5ae0*/  FFMA R4, -R13, 1.4426950216293334961, -R4 ;  /* 0x3fb8aa3b0d047823 */ /* 0x000fe20000000904 */
[----:B------:R-:W-:Y:S01]  /*5af0*/  FMUL R68, R58, R68 ;  /* 0x000000443a447220 */ /* 0x000fe20000400000 */
[-C--:B------:R-:W-:Y:S01]  /*5b00*/  FFMA.RM R29, R29, R43.reuse, 12582913 ;  /* 0x4b4000011d1d7423 */ /* 0x080fe2000000402b */
[----:B------:R3:W4:Y:S01]  /*5b10*/  MUFU.EX2 R28, R27 ;  /* 0x0000001b001c7308 */ /* 0x0007220000000800 */
[----:B-1----:R-:W-:Y:S01]  /*5b20*/  FFMA.RM R9, R14, R43, 12582913 ;  /* 0x4b4000010e097423 */ /* 0x002fe2000000402b */
[----:B------:R-:W-:Y:S01]  /*5b30*/  FFMA R13, -R13, 1.925963033500011079e-08, R4 ;  /* 0x32a570600d0d7823 */ /* 0x000fe20000000104 */
[----:B------:R-:W-:-:S02]  /*5b40*/  HADD2.F32 R4, -RZ, R0.H0_H0 ;  /* 0x20000000ff047230 */ /* 0x000fc40000004100 */
[----:B------:R-:W-:Y:S01]  /*5b50*/  FADD R31, R29, -12583039 ;  /* 0xcb40007f1d1f7421 */ /* 0x000fe20000000000 */
[----:B------:R-:W-:Y:S01]  /*5b60*/  FADD R14, R9, -12583039 ;  /* 0xcb40007f090e7421 */ /* 0x000fe20000000000 */
[----:B------:R-:W-:Y:S02]  /*5b70*/  HADD2.F32 R0, -RZ, R0.H1_H1 ;  /* 0x30000000ff007230 */ /* 0x000fe40000004100 */
[----:B------:R-:W-:Y:S01]  /*5b80*/  FFMA R10, R57, R10, R69 ;  /* 0x0000000a390a7223 */ /* 0x000fe20000000045 */
[----:B------:R-:W-:Y:S01]  /*5b90*/  FFMA R31, -R12, 1.4426950216293334961, -R31 ;  /* 0x3fb8aa3b0c1f7823 */ /* 0x000fe2000000091f */
[----:B------:R-:W-:Y:S01]  /*5ba0*/  FFMA R32, -R73, 1.4426950216293334961, -R14 ;  /* 0x3fb8aa3b49207823 */ /* 0x000fe2000000090e */
[----:B------:R-:W-:Y:S01]  /*5bb0*/  FMUL R14, R58, R65 ;  /* 0x000000413a0e7220 */ /* 0x000fe20000400000 */
[-C--:B---3--:R-:W-:Y:S01]  /*5bc0*/  FFMA.SAT R27, -R20, R41.reuse, 0.5 ;  /* 0x3f000000141b7423 */ /* 0x088fe20000002129 */
[----:B------:R-:W-:Y:S01]  /*5bd0*/  FFMA R31, -R12, 1.925963033500011079e-08, R31 ;  /* 0x32a570600c1f7823 */ /* 0x000fe2000000011f */
[C---:B------:R-:W-:Y:S01]  /*5be0*/  FFMA R68, R57.reuse, R0, R68 ;  /* 0x0000000039447223 */ /* 0x040fe20000000044 */
[----:B------:R-:W-:Y:S01]  /*5bf0*/  FFMA R4, R57, R4, R14 ;  /* 0x0000000439047223 */ /* 0x000fe2000000000e */
[----:B------:R-:W-:Y:S01]  /*5c00*/  FFMA.SAT R14, -R5, R41, 0.5 ;  /* 0x3f000000050e7423 */ /* 0x000fe20000002129 */
[----:B------:R-:W-:Y:S01]  /*5c10*/  FFMA.RM R27, R27, R43, 12582913 ;  /* 0x4b4000011b1b7423 */ /* 0x000fe2000000402b */
[----:B------:R-:W-:Y:S01]  /*5c20*/  FFMA.SAT R0, -R10, R41, 0.5 ;  /* 0x3f0000000a007423 */ /* 0x000fe20000002129 */
[----:B------:R-:W-:Y:S01]  /*5c30*/  F2FP.F16.E4M3.UNPACK_B R7, R7.H1 ;  /* 0x00000007ff07723e */ /* 0x000fe200030006ff */
[----:B------:R-:W-:Y:S01]  /*5c40*/  FFMA.RM R33, R14, R43, 12582913 ;  /* 0x4b4000010e217423 */ /* 0x000fe2000000402b */
[----:B------:R1:W-:Y:S01]  /*5c50*/  MUFU.EX2 R30, R13 ;  /* 0x0000000d001e7308 */ /* 0x0003e20000000800 */
[----:B------:R-:W-:-:S02]  /*5c60*/  HADD2.F32 R6, -RZ, R6.H1_H1 ;  /* 0x30000006ff067230 */ /* 0x000fc40000004100 */
[----:B------:R-:W-:Y:S01]  /*5c70*/  FFMA.RM R35, R0, R43, 12582913 ;  /* 0x4b40000100237423 */ /* 0x000fe2000000402b */
[----:B------:R-:W-:Y:S01]  /*5c80*/  FADD R12, R33, -12583039 ;  /* 0xcb40007f210c7421 */ /* 0x000fe20000000000 */
[----:B------:R-:W-:Y:S01]  /*5c90*/  FMUL R70, R58, R70 ;  /* 0x000000463a467220 */ /* 0x000fe20000400000 */
[----:B------:R-:W-:Y:S02]  /*5ca0*/  HADD2.F32 R0, -RZ, R7.H0_H0 ;  /* 0x20000007ff007230 */ /* 0x000fe40000004100 */
[----:B------:R-:W-:Y:S01]  /*5cb0*/  FFMA.SAT R34, -R72, R41, 0.5 ;  /* 0x3f00000048227423 */ /* 0x000fe20000002129 */
[----:B------:R-:W-:Y:S01]  /*5cc0*/  FFMA R12, -R5, 1.4426950216293334961, -R12 ;  /* 0x3fb8aa3b050c7823 */ /* 0x000fe2000000090c */
[----:B------:R-:W-:Y:S01]  /*5cd0*/  FFMA R6, R57, R6, R70 ;  /* 0x0000000639067223 */ /* 0x000fe20000000046 */
[----:B-1----:R-:W-:Y:S01]  /*5ce0*/  FADD R13, R27, -12583039 ;  /* 0xcb40007f1b0d7421 */ /* 0x002fe20000000000 */
[----:B------:R1:W-:Y:S01]  /*5cf0*/  MUFU.EX2 R14, R31 ;  /* 0x0000001f000e7308 */ /* 0x0003e20000000800 */
[----:B------:R-:W-:Y:S01]  /*5d00*/  FFMA R5, -R5, 1.925963033500011079e-08, R12 ;  /* 0x32a5706005057823 */ /* 0x000fe2000000010c */
[----:B------:R-:W-:Y:S01]  /*5d10*/  FMUL R12, R58, R63 ;  /* 0x0000003f3a0c7220 */ /* 0x000fe20000400000 */
[----:B------:R-:W-:Y:S01]  /*5d20*/  FFMA R13, -R20, 1.4426950216293334961, -R13 ;  /* 0x3fb8aa3b140d7823 */ /* 0x000fe2000000090d */
[----:B------:R-:W-:Y:S01]  /*5d30*/  FFMA.SAT R38, -R6, R41, 0.5 ;  /* 0x3f00000006267423 */ /* 0x000fe20000002129 */
[----:B------:R-:W-:Y:S01]  /*5d40*/  FFMA.RM R36, R34, R43, 12582913 ;  /* 0x4b40000122247423 */ /* 0x000fe2000000402b */
[----:B------:R-:W-:Y:S01]  /*5d50*/  FFMA R12, R57, R0, R12 ;  /* 0x00000000390c7223 */ /* 0x000fe2000000000c */
[----:B------:R-:W-:Y:S01]  /*5d60*/  FFMA R13, -R20, 1.925963033500011079e-08, R13 ;  /* 0x32a57060140d7823 */ /* 0x000fe2000000010d */
[----:B------:R-:W-:Y:S01]  /*5d70*/  FFMA.SAT R0, -R3, R41, 0.5 ;  /* 0x3f00000003007423 */ /* 0x000fe20000002129 */
[----:B------:R-:W-:Y:S01]  /*5d80*/  FFMA.RM R39, R38, R43, 12582913 ;  /* 0x4b40000126277423 */ /* 0x000fe2000000402b */
[----:B-1----:R-:W-:Y:S01]  /*5d90*/  FADD R31, R35, -12583039 ;  /* 0xcb40007f231f7421 */ /* 0x002fe20000000000 */
[----:B------:R1:W-:Y:S01]  /*5da0*/  MUFU.EX2 R20, R13 ;  /* 0x0000000d00147308 */ /* 0x0003e20000000800 */
[----:B------:R-:W-:Y:S01]  /*5db0*/  FMUL R66, R58, R66 ;  /* 0x000000423a427220 */ /* 0x000fe20000400000 */
[----:B------:R-:W-:-:S02]  /*5dc0*/  IMAD.SHL.U32 R15, R15, 0x800000, RZ ;  /* 0x008000000f0f7824 */ /* 0x000fc400078e00ff */
[----:B------:R-:W-:Y:S01]  /*5dd0*/  FFMA R31, -R10, 1.4426950216293334961, -R31 ;  /* 0x3fb8aa3b0a1f7823 */ /* 0x000fe2000000091f */
[----:B------:R-:W-:Y:S01]  /*5de0*/  FADD R37, R36, -12583039 ;  /* 0xcb40007f24257421 */ /* 0x000fe20000000000 */
[----:B------:R-:W-:Y:S01]  /*5df0*/  FFMA R32, -R73, 1.925963033500011079e-08, R32 ;  /* 0x32a5706049207823 */ /* 0x000fe20000000120 */
[----:B--2---:R-:W-:Y:S01]  /*5e00*/  FFMA R15, R15, R24, 1 ;  /* 0x3f8000000f0f7423 */ /* 0x004fe20000000018 */
[----:B------:R-:W-:Y:S01]  /*5e10*/  FFMA R31, -R10, 1.925963033500011079e-08, R31 ;  /* 0x32a570600a1f7823 */ /* 0x000fe2000000011f */
[----:B------:R2:W-:Y:S01]  /*5e20*/  MUFU.EX2 R34, R5 ;  /* 0x0000000500227308 */ /* 0x0005e20000000800 */
[----:B-1----:R-:W-:Y:S01]  /*5e30*/  FFMA.RM R13, R0, R43, 12582913 ;  /* 0x4b400001000d7423 */ /* 0x002fe2000000402b */
[----:B------:R-:W-:Y:S02]  /*5e40*/  HADD2.F32 R0, -RZ, R7.H1_H1 ;  /* 0x30000007ff007230 */ /* 0x000fe40000004100 */
[----:B------:R-:W-:Y:S01]  /*5e50*/  FFMA.SAT R7, -R4, R41, 0.5 ;  /* 0x3f00000004077423 */ /* 0x000fe20000002129 */
[----:B------:R-:W-:Y:S01]  /*5e60*/  FFMA R37, -R72, 1.4426950216293334961, -R37 ;  /* 0x3fb8aa3b48257823 */ /* 0x000fe20000000925 */
[----:B------:R-:W-:Y:S01]  /*5e70*/  FADD R38, R13, -12583039 ;  /* 0xcb40007f0d267421 */ /* 0x000fe20000000000 */
[----:B------:R-:W-:Y:S01]  /*5e80*/  SHF.L.U32 R21, R21, 0x17, RZ ;  /* 0x0000001715157819 */ /* 0x000fe200000006ff */
[----:B------:R-:W-:Y:S01]  /*5e90*/  FFMA R0, R57, R0, R66 ;  /* 0x0000000039007223 */ /* 0x000fe20000000042 */
[----:B------:R-:W-:Y:S01]  /*5ea0*/  FFMA.RM R7, R7, R43, 12582913 ;  /* 0x4b40000107077423 */ /* 0x000fe2000000402b */
[----:B--2---:R-:W-:Y:S01]  /*5eb0*/  FADD R5, R39, -12583039 ;  /* 0xcb40007f27057421 */ /* 0x004fe20000000000 */
[C---:B------:R-:W-:Y:S01]  /*5ec0*/  FFMA R38, -R3.reuse, 1.4426950216293334961, -R38 ;  /* 0x3fb8aa3b03267823 */ /* 0x040fe20000000926 */
[-C--:B------:R-:W-:Y:S01]  /*5ed0*/  FFMA.SAT R42, -R0, R41.reuse, 0.5 ;  /* 0x3f000000002a7423 */ /* 0x080fe20000002129 */
[----:B------:R1:W-:Y:S01]  /*5ee0*/  MUFU.EX2 R10, R31 ;  /* 0x0000001f000a7308 */ /* 0x0003e20000000800 */
[----:B------:R-:W-:Y:S01]  /*5ef0*/  FFMA R5, -R6, 1.4426950216293334961, -R5 ;  /* 0x3fb8aa3b06057823 */ /* 0x000fe20000000905 */
[----:B------:R-:W-:Y:S01]  /*5f00*/  FFMA R38, -R3, 1.925963033500011079e-08, R38 ;  /* 0x32a5706003267823 */ /* 0x000fe20000000126 */
[----:B------:R-:W-:Y:S01]  /*5f10*/  FFMA.SAT R3, -R68, R41, 0.5 ;  /* 0x3f00000044037423 */ /* 0x000fe20000002129 */
[----:B------:R-:W-:Y:S01]  /*5f20*/  FFMA.RM R42, R42, R43, 12582913 ;  /* 0x4b4000012a2a7423 */ /* 0x000fe2000000402b */
[----:B------:R-:W-:Y:S01]  /*5f30*/  FFMA R5, -R6, 1.925963033500011079e-08, R5 ;  /* 0x32a5706006057823 */ /* 0x000fe20000000105 */
[----:B------:R-:W-:Y:S01]  /*5f40*/  FFMA.SAT R6, -R12, R41, 0.5 ;  /* 0x3f0000000c067423 */ /* 0x000fe20000002129 */
[----:B------:R-:W-:Y:S01]  /*5f50*/  FFMA R37, -R72, 1.925963033500011079e-08, R37 ;  /* 0x32a5706048257823 */ /* 0x000fe20000000125 */
[----:B------:R-:W-:Y:S01]  /*5f60*/  FADD R45, R42, -12583039 ;  /* 0xcb40007f2a2d7421 */ /* 0x000fe20000000000 */
[-C--:B-1----:R-:W-:Y:S01]  /*5f70*/  FFMA.RM R31, R3, R43.reuse, 12582913 ;  /* 0x4b400001031f7423 */ /* 0x082fe2000000402b */
[----:B------:R-:W-:Y:S01]  /*5f80*/  FADD R3, R7, -12583039 ;  /* 0xcb40007f07037421 */ /* 0x000fe20000000000 */
[----:B------:R-:W-:Y:S01]  /*5f90*/  FFMA.RM R40, R6, R43, 12582913 ;  /* 0x4b40000106287423 */ /* 0x000fe2000000402b */
[----:B------:R-:W-:Y:S01]  /*5fa0*/  FFMA R45, -R0, 1.4426950216293334961, -R45 ;  /* 0x3fb8aa3b002d7823 */ /* 0x000fe2000000092d */
[----:B------:R-:W-:Y:S01]  /*5fb0*/  FADD R41, R31, -12583039 ;  /* 0xcb40007f1f297421 */ /* 0x000fe20000000000 */
[----:B------:R-:W-:Y:S01]  /*5fc0*/  FFMA R3, -R4, 1.4426950216293334961, -R3 ;  /* 0x3fb8aa3b04037823 */ /* 0x000fe20000000903 */
[----:B------:R-:W-:Y:S01]  /*5fd0*/  FADD R43, R40, -12583039 ;  /* 0xcb40007f282b7421 */ /* 0x000fe20000000000 */
[----:B------:R-:W-:Y:S01]  /*5fe0*/  FFMA R45, -R0, 1.925963033500011079e-08, R45 ;  /* 0x32a57060002d7823 */ /* 0x000fe2000000012d */
[----:B------:R-:W-:Y:S01]  /*5ff0*/  FFMA R41, -R68, 1.4426950216293334961, -R41 ;  /* 0x3fb8aa3b44297823 */ /* 0x000fe20000000929 */
[----:B------:R-:W-:Y:S01]  /*6000*/  FFMA R3, -R4, 1.925963033500011079e-08, R3 ;  /* 0x32a5706004037823 */ /* 0x000fe20000000103 */
[----:B------:R-:W-:Y:S01]  /*6010*/  FFMA R43, -R12, 1.4426950216293334961, -R43 ;  /* 0x3fb8aa3b0c2b7823 */ /* 0x000fe2000000092b */
[----:B------:R-:W1:Y:S01]  /*6020*/  MUFU.EX2 R26, R26 ;  /* 0x0000001a001a7308 */ /* 0x000e620000000800 */
[----:B------:R-:W-:Y:S01]  /*6030*/  FFMA R41, -R68, 1.925963033500011079e-08, R41 ;  /* 0x32a5706044297823 */ /* 0x000fe20000000129 */
[----:B------:R-:W-:-:S02]  /*6040*/  IMAD.SHL.U32 R25, R25, 0x800000, RZ ;  /* 0x0080000019197824 */ /* 0x000fc400078e00ff */
[----:B------:R-:W-:Y:S01]  /*6050*/  FFMA R43, -R12, 1.925963033500011079e-08, R43 ;  /* 0x32a570600c2b7823 */ /* 0x000fe2000000012b */
[----:B------:R-:W-:Y:S01]  /*6060*/  SHF.L.U32 R9, R9, 0x17, RZ ;  /* 0x0000001709097819 */ /* 0x000fe200000006ff */
[----:B------:R-:W-:Y:S01]  /*6070*/  IMAD.SHL.U32 R27, R27, 0x800000, RZ ;  /* 0x008000001b1b7824 */ /* 0x000fe200078e00ff */
[----:B------:R-:W-:Y:S01]  /*6080*/  SHF.L.U32 R33, R33, 0x17, RZ ;  /* 0x0000001721217819 */ /* 0x000fe200000006ff */
[----:B------:R-:W-:Y:S01]  /*6090*/  IMAD.SHL.U32 R11, R11, 0x800000, RZ ;  /* 0x008000000b0b7824 */ /* 0x000fe200078e00ff */
[----:B------:R2:W3:Y:S01]  /*60a0*/  MUFU.EX2 R4, R3 ;  /* 0x0000000300047308 */ /* 0x0004e20000000800 */
[----:B------:R-:W-:Y:S01]  /*60b0*/  SHF.L.U32 R7, R7, 0x17, RZ ;  /* 0x0000001707077819 */ /* 0x000fe200000006ff */
[----:B------:R-:W-:Y:S01]  /*60c0*/  IMAD.SHL.U32 R29, R29, 0x800000, RZ ;  /* 0x008000001d1d7824 */ /* 0x000fe200078e00ff */
[----:B------:R-:W-:Y:S01]  /*60d0*/  SHF.L.U32 R42, R42, 0x17, RZ ;  /* 0x000000172a2a7819 */ /* 0x000fe200000006ff */
[----:B------:R-:W-:Y:S01]  /*60e0*/  IMAD.SHL.U32 R35, R35, 0x800000, RZ ;  /* 0x0080000023237824 */ /* 0x000fe200078e00ff */
[----:B------:R-:W-:Y:S01]  /*60f0*/  BSSY B1, `(.L_x_120) ;  /* 0x0000029000017945 */ /* 0x000fe20003800000 */
[----:B------:R-:W-:-:S02]  /*6100*/  IMAD.SHL.U32 R36, R36, 0x800000, RZ ;  /* 0x0080000024247824 */ /* 0x000fc400078e00ff */
[----:B----4-:R-:W-:Y:S01]  /*6110*/  FFMA R25, R25, R28, 1 ;  /* 0x3f80000019197423 */ /* 0x010fe2000000001c */
[----:B------:R-:W4:Y:S01]  /*6120*/  MUFU.EX2 R32, R32 ;  /* 0x0000002000207308 */ /* 0x000f220000000800 */
[----:B--2---:R-:W-:Y:S01]  /*6130*/  IADD3 R3, R15, 0x1800000, RZ ;  /* 0x018000000f037810 */ /* 0x004fe20007ffe0ff */
[----:B------:R-:W-:Y:S02]  /*6140*/  IMAD.SHL.U32 R13, R13, 0x800000, RZ ;  /* 0x008000000d0d7824 */ /* 0x000fe400078e00ff */
[----:B-1----:R-:W-:Y:S01]  /*6150*/  FFMA R26, R21, R26, 1 ;  /* 0x3f800000151a7423 */ /* 0x002fe2000000001a */
[----:B------:R-:W-:Y:S01]  /*6160*/  IMAD.SHL.U32 R39, R39, 0x800000, RZ ;  /* 0x0080000027277824 */ /* 0x000fe200078e00ff */
[----:B------:R-:W-:Y:S01]  /*6170*/  LOP3.LUT R3, R3, 0x7f800000, RZ, 0xc0, !PT ;  /* 0x7f80000003037812 */ /* 0x000fe200078ec0ff */
[----:B------:R-:W-:Y:S02]  /*6180*/  IMAD.SHL.U32 R31, R31, 0x800000, RZ ;  /* 0x008000001f1f7824 */ /* 0x000fe400078e00ff */
[----:B------:R-:W-:Y:S01]  /*6190*/  FFMA R20, R27, R20, 1 ;  /* 0x3f8000001b147423 */ /* 0x000fe20000000014 */
[----:B------:R-:W1:Y:S01]  /*61a0*/  MUFU.EX2 R37, R37 ;  /* 0x0000002500257308 */ /* 0x000e620000000800 */
[----:B------:R-:W-:Y:S01]  /*61b0*/  ISETP.GT.U32.AND P0, PT, R3, 0x1ffffff, PT ;  /* 0x01ffffff0300780c */ /* 0x000fe20003f04070 */
[----:B------:R-:W-:-:S02]  /*61c0*/  IMAD.SHL.U32 R40, R40, 0x800000, RZ ;  /* 0x0080000028287824 */ /* 0x000fc400078e00ff */
[----:B------:R-:W-:Y:S01]  /*61d0*/  FFMA R30, R11, R30, 1 ;  /* 0x3f8000000b1e7423 */ /* 0x000fe2000000001e */
[----:B------:R-:W-:Y:S01]  /*61e0*/  FFMA R29, R29, R14, 1 ;  /* 0x3f8000001d1d7423 */ /* 0x000fe2000000000e */
[----:B------:R-:W-:Y:S01]  /*61f0*/  FFMA R21, R33, R34, 1 ;  /* 0x3f80000021157423 */ /* 0x000fe20000000022 */
[----:B------:R-:W-:Y:S01]  /*6200*/  FFMA R24, R35, R10, 1 ;  /* 0x3f80000023187423 */ /* 0x000fe2000000000a */
[----:B---3--:R-:W-:Y:S01]  /*6210*/  FFMA R28, R7, R4, 1 ;  /* 0x3f800000071c7423 */ /* 0x008fe20000000004 */
[----:B------:R-:W2:Y:S01]  /*6220*/  MUFU.EX2 R38, R38 ;  /* 0x0000002600267308 */ /* 0x000ea20000000800 */
[----:B----4-:R-:W-:-:S07]  /*6230*/  FFMA R12, R9, R32, 1 ;  /* 0x3f800000090c7423 */ /* 0x010fce0000000020 */
        /* <DEDUP_REMOVED lines=11> */
[----:B------:R-:W-:Y:S01]  /*62f0*/  IMAD.MOV.U32 R3, RZ, RZ, R15 ;  /* 0x000000ffff037224 */ /* 0x000fe200078e000f */
[----:B------:R-:W-:-:S07]  /*6300*/  MOV R34, 0x6320 ;  /* 0x0000632000227802 */ /* 0x000fce0000000f00 */
[----:B------:R-:W-:Y:S05]  /*6310*/  CALL.REL.NOINC `($__internal_0_$__cuda_sm20_rcp_rn_f32_slowpath) ;  /* 0x0000004c000c7944 */ /* 0x000fea0003c00000 */
[----:B------:R-:W-:Y:S01]  /*6320*/  IMAD.MOV.U32 R4, RZ, RZ, R0 ;  /* 0x000000ffff047224 */ /* 0x000fe200078e0000 */
[----:B------:R-:W-:Y:S06]  /*6330*/  BRA `(.L_x_122) ;  /* 0x0000000000107947 */ /* 0x000fec0003800000 */
.L_x_121:
[----:B------:R-:W1:Y:S02]  /*6340*/  MUFU.RCP R4, R15 ;  /* 0x0000000f00047308 */ /* 0x000e640000001000 */
[----:B-1----:R-:W-:-:S04]  /*6350*/  FFMA R0, R15, R4, -1 ;  /* 0xbf8000000f007423 */ /* 0x002fc80000000004 */
[----:B------:R-:W-:-:S04]  /*6360*/  FADD.FTZ R3, -R0, -RZ ;  /* 0x800000ff00037221 */ /* 0x000fc80000010100 */
[----:B------:R-:W-:-:S07]  /*6370*/  FFMA R4, R4, R3, R4 ;  /* 0x0000000304047223 */ /* 0x000fce0000000004 */
.L_x_122:
[----:B------:R-:W-:Y:S05]  /*6380*/  BSYNC B1 ;  /* 0x0000000000017941 */ /* 0x000fea0003800000 */
.L_x_120:
[----:B------:R-:W-:Y:S01]  /*6390*/  IADD3 R0, R26, 0x1800000, RZ ;  /* 0x018000001a007810 */ /* 0x000fe20007ffe0ff */
[----:B------:R-:W-:Y:S03]  /*63a0*/  BSSY B1, `(.L_x_123) ;  /* 0x000000d000017945 */ /* 0x000fe60003800000 */
[----:B------:R-:W-:-:S04]  /*63b0*/  LOP3.LUT R0, R0, 0x7f800000, RZ, 0xc0, !PT ;  /* 0x7f80000000007812 */ /* 0x000fc800078ec0ff */
[----:B------:R-:W-:-:S13]  /*63c0*/  ISETP.GT.U32.AND P0, PT, R0, 0x1ffffff, PT ;  /* 0x01ffffff0000780c */ /* 0x000fda0003f04070 */
[----:B------:R-:W-:Y:S05]  /*63d0*/  @P0 BRA `(.L_x_124) ;  /* 0x0000000000140947 */ /* 0x000fea0003800000 */
[----:B------:R-:W-:Y:S01]  /*63e0*/  IMAD.MOV.U32 R3, RZ, RZ, R26 ;  /* 0x000000ffff037224 */ /* 0x000fe200078e001a */
[----:B------:R-:W-:-:S07]  /*63f0*/  MOV R34, 0x6410 ;  /* 0x0000641000227802 */ /* 0x000fce0000000f00 */
[----:B------:R-:W-:Y:S05]  /*6400*/  CALL.REL.NOINC `($__internal_0_$__cuda_sm20_rcp_rn_f32_slowpath) ;  /* 0x0000004800d07944 */ /* 0x000fea0003c00000 */
[----:B------:R-:W-:Y:S01]  /*6410*/  IMAD.MOV.U32 R5, RZ, RZ, R0 ;  /* 0x000000ffff057224 */ /* 0x000fe200078e0000 */
[----:B------:R-:W-:Y:S06]  /*6420*/  BRA `(.L_x_125) ;  /* 0x0000000000107947 */ /* 0x000fec0003800000 */
.L_x_124:
[----:B------:R-:W1:Y:S02]  /*6430*/  MUFU.RCP R5, R26 ;  /* 0x0000001a00057308 */ /* 0x000e640000001000 */
[----:B-1----:R-:W-:-:S04]  /*6440*/  FFMA R0, R26, R5, -1 ;  /* 0xbf8000001a007423 */ /* 0x002fc80000000005 */
[----:B------:R-:W-:-:S04]  /*6450*/  FADD.FTZ R0, -R0, -RZ ;  /* 0x800000ff00007221 */ /* 0x000fc80000010100 */
[----:B------:R-:W-:-:S07]  /*6460*/  FFMA R5, R5, R0, R5 ;  /* 0x0000000005057223 */ /* 0x000fce0000000005 */
.L_x_125:
[----:B------:R-:W-:Y:S05]  /*6470*/  BSYNC B1 ;  /* 0x0000000000017941 */ /* 0x000fea0003800000 */
.L_x_123:
        /* <DEDUP_REMOVED lines=10> */
.L_x_127:
[----:B------:R-:W1:Y:S02]  /*6520*/  MUFU.RCP R6, R25 ;  /* 0x0000001900067308 */ /* 0x000e640000001000 */
[----:B-1----:R-:W-:-:S04]  /*6530*/  FFMA R0, R25, R6, -1 ;  /* 0xbf80000019007423 */ /* 0x002fc80000000006 */
[----:B------:R-:W-:-:S04]  /*6540*/  FADD.FTZ R3, -R0, -RZ ;  /* 0x800000ff00037221 */ /* 0x000fc80000010100 */
[----:B------:R-:W-:-:S07]  /*6550*/  FFMA R6, R6, R3, R6 ;  /* 0x0000000306067223 */ /* 0x000fce0000000006 */
.L_x_128:
[----:B------:R-:W-:Y:S05]  /*6560*/  BSYNC B1 ;  /* 0x0000000000017941 */ /* 0x000fea0003800000 */
.L_x_126:
        /* <DEDUP_REMOVED lines=10> */
.L_x_130:
[----:B------:R-:W1:Y:S02]  /*6610*/  MUFU.RCP R7, R30 ;  /* 0x0000001e00077308 */ /* 0x000e640000001000 */
[----:B-1----:R-:W-:-:S04]  /*6620*/  FFMA R0, R30, R7, -1 ;  /* 0xbf8000001e007423 */ /* 0x002fc80000000007 */
[----:B------:R-:W-:-:S04]  /*6630*/  FADD.FTZ R0, -R0, -RZ ;  /* 0x800000ff00007221 */ /* 0x000fc80000010100 */
[----:B------:R-:W-:-:S07]  /*6640*/  FFMA R7, R7, R0, R7 ;  /* 0x0000000007077223 */ /* 0x000fce0000000007 */
.L_x_131:
[----:B------:R-:W-:Y:S05]  /*6650*/  BSYNC B1 ;  /* 0x0000000000017941 */ /* 0x000fea0003800000 */
.L_x_129:
        /* <DEDUP_REMOVED lines=10> */
.L_x_133:
[----:B------:R-:W1:Y:S02]  /*6700*/  MUFU.RCP R9, R12 ;  /* 0x0000000c00097308 */ /* 0x000e640000001000 */
[----:B-1----:R-:W-:-:S04]  /*6710*/  FFMA R0, R12, R9, -1 ;  /* 0xbf8000000c007423 */ /* 0x002fc80000000009 */
[----:B------:R-:W-:-:S04]  /*6720*/  FADD.FTZ R0, -R0, -RZ ;  /* 0x800000ff00007221 */ /* 0x000fc80000010100 */
[----:B------:R-:W-:-:S07]  /*6730*/  FFMA R9, R9, R0, R9 ;  /* 0x0000000009097223 */ /* 0x000fce0000000009 */
.L_x_134:
[----:B------:R-:W-:Y:S05]  /*6740*/  BSYNC B1 ;  /* 0x0000000000017941 */ /* 0x000fea0003800000 */
.L_x_132:
        /* <DEDUP_REMOVED lines=10> */
.L_x_136:
[----:B------:R-:W1:Y:S02]  /*67f0*/  MUFU.RCP R12, R29 ;  /* 0x0000001d000c7308 */ /* 0x000e640000001000 */
[----:B-1----:R-:W-:-:S04]  /*6800*/  FFMA R0, R29, R12, -1 ;  /* 0xbf8000001d007423 */ /* 0x002fc8000000000c */
[----:B------:R-:W-:-:S04]  /*6810*/  FADD.FTZ R3, -R0, -RZ ;  /* 0x800000ff00037221 */ /* 0x000fc80000010100 */
[----:B------:R-:W-:-:S07]  /*6820*/  FFMA R12, R12, R3, R12 ;  /* 0x000000030c0c7223 */ /* 0x000fce000000000c */
.L_x_137:
[----:B------:R-:W-:Y:S05]  /*6830*/  BSYNC B1 ;  /* 0x0000000000017941 */ /* 0x000fea0003800000 */
.L_x_135:
        /* <DEDUP_REMOVED lines=10> */
.L_x_139:
[----:B------:R-:W1:Y:S02]  /*68e0*/  MUFU.RCP R13, R20 ;  /* 0x00000014000d7308 */ /* 0x000e640000001000 */
[----:B-1----:R-:W-:-:S04]  /*68f0*/  FFMA R0, R20, R13, -1 ;  /* 0xbf80000014007423 */ /* 0x002fc8000000000d */
[----:B------:R-:W-:-:S04]  /*6900*/  FADD.FTZ R0, -R0, -RZ ;  /* 0x800000ff00007221 */ /* 0x000fc80000010100 */
[----:B------:R-:W-:-:S07]  /*6910*/  FFMA R13, R13, R0, R13 ;  /* 0x000000000d0d7223 */ /* 0x000fce000000000d */
.L_x_140:
[----:B------:R-:W-:Y:S05]  /*6920*/  BSYNC B1 ;  /* 0x0000000000017941 */ /* 0x000fea0003800000 */
.L_x_138:
        /* <DEDUP_REMOVED lines=10> */
.L_x_142:
[----:B------:R-:W1:Y:S02]  /*69d0*/  MUFU.RCP R14, R21 ;  /* 0x00000015000e7308 */ /* 0x000e640000001000 */
[----:B-1----:R-:W-:-:S04]  /*69e0*/  FFMA R0, R21, R14, -1 ;  /* 0xbf80000015007423 */ /* 0x002fc8000000000e */
[----:B------:R-:W-:-:S04]  /*69f0*/  FADD.FTZ R3, -R0, -RZ ;  /* 0x800000ff00037221 */ /* 0x000fc80000010100 */
[----:B------:R-:W-:-:S07]  /*6a00*/  FFMA R14, R14, R3, R14 ;  /* 0x000000030e0e7223 */ /* 0x000fce000000000e */
.L_x_143:
[----:B------:R-:W-:Y:S05]  /*6a10*/  BSYNC B1 ;  /* 0x0000000000017941 */ /* 0x000fea0003800000 */
.L_x_141:
        /* <DEDUP_REMOVED lines=10> */
.L_x_145:
[----:B------:R-:W1:Y:S02]  /*6ac0*/  MUFU.RCP R15, R24 ;  /* 0x00000018000f7308 */ /* 0x000e640000001000 */
[----:B-1----:R-:W-:-:S04]  /*6ad0*/  FFMA R0, R24, R15, -1 ;  /* 0xbf80000018007423 */ /* 0x002fc8000000000f */
[----:B------:R-:W-:-:S04]  /*6ae0*/  FADD.FTZ R0, -R0, -RZ ;  /* 0x800000ff00007221 */ /* 0x000fc80000010100 */
[----:B------:R-:W-:-:S07]  /*6af0*/  FFMA R15, R15, R0, R15 ;  /* 0x000000000f0f7223 */ /* 0x000fce000000000f */
.L_x_146:
[----:B------:R-:W-:Y:S05]  /*6b00*/  BSYNC B1 ;  /* 0x0000000000017941 */ /* 0x000fea0003800000 */
.L_x_144:
        /* <DEDUP_REMOVED lines=10> */
.L_x_148:
[----:B------:R-:W1:Y:S02]  /*6bb0*/  MUFU.RCP R20, R37 ;  /* 0x0000002500147308 */ /* 0x000e640000001000 */
[----:B-1----:R-:W-:-:S04]  /*6bc0*/  FFMA R0, R37, R20, -1 ;  /* 0xbf80000025007423 */ /* 0x002fc80000000014 */
[----:B------:R-:W-:-:S04]  /*6bd0*/  FADD.FTZ R3, -R0, -RZ ;  /* 0x800000ff00037221 */ /* 0x000fc80000010100 */
[----:B------:R-:W-:-:S07]  /*6be0*/  FFMA R20, R20, R3, R20 ;  /* 0x0000000314147223 */ /* 0x000fce0000000014 */
.L_x_149:
[----:B------:R-:W-:Y:S05]  /*6bf0*/  BSYNC B1 ;  /* 0x0000000000017941 */ /* 0x000fea0003800000 */
.L_x_147:
        /* <DEDUP_REMOVED lines=10> */
.L_x_151:
[----:B------:R-:W1:Y:S02]  /*6ca0*/  MUFU.RCP R21, R38 ;  /* 0x0000002600157308 */ /* 0x000e640000001000 */
[----:B-1----:R-:W-:-:S04]  /*6cb0*/  FFMA R0, R38, R21, -1 ;  /* 0xbf80000026007423 */ /* 0x002fc80000000015 */
[----:B------:R-:W-:-:S04]  /*6cc0*/  FADD.FTZ R0, -R0, -RZ ;  /* 0x800000ff00007221 */ /* 0x000fc80000010100 */
[----:B------:R-:W-:-:S07]  /*6cd0*/  FFMA R21, R21, R0, R21 ;  /* 0x0000000015157223 */ /* 0x000fce0000000015 */
.L_x_152:
[----:B------:R-:W-:Y:S05]  /*6ce0*/  BSYNC B1 ;  /* 0x0000000000017941 */ /* 0x000fea0003800000 */
.L_x_150:
        /* <DEDUP_REMOVED lines=10> */
.L_x_154:
[----:B------:R-:W1:Y:S02]  /*6d90*/  MUFU.RCP R24, R39 ;  /* 0x0000002700187308 */ /* 0x000e640000001000 */
[----:B-1----:R-:W-:-:S04]  /*6da0*/  FFMA R0, R39, R24, -1 ;  /* 0xbf80000027007423 */ /* 0x002fc80000000018 */
[----:B------:R-:W-:-:S04]  /*6db0*/  FADD.FTZ R3, -R0, -RZ ;  /* 0x800000ff00037221 */ /* 0x000fc80000010100 */
[----:B------:R-:W-:-:S07]  /*6dc0*/  FFMA R24, R24, R3, R24 ;  /* 0x0000000318187223 */ /* 0x000fce0000000018 */
.L_x_155:
[----:B------:R-:W-:Y:S05]  /*6dd0*/  BSYNC B1 ;  /* 0x0000000000017941 */ /* 0x000fea0003800000 */
.L_x_153:
        /* <DEDUP_REMOVED lines=10> */
.L_x_157:
[----:B------:R-:W1:Y:S02]  /*6e80*/  MUFU.RCP R25, R28 ;  /* 0x0000001c00197308 */ /* 0x000e640000001000 */
[----:B-1----:R-:W-:-:S04]  /*6e90*/  FFMA R0, R28, R25, -1 ;  /* 0xbf8000001c007423 */ /* 0x002fc80000000019 */
[----:B------:R-:W-:-:S04]  /*6ea0*/  FADD.FTZ R0, -R0, -RZ ;  /* 0x800000ff00007221 */ /* 0x000fc80000010100 */
[----:B------:R-:W-:-:S07]  /*6eb0*/  FFMA R25, R25, R0, R25 ;  /* 0x0000000019197223 */ /* 0x000fce0000000019 */
.L_x_158:
[----:B------:R-:W-:Y:S05]  /*6ec0*/  BSYNC B1 ;  /* 0x0000000000017941 */ /* 0x000fea0003800000 */
.L_x_156:
        /* <DEDUP_REMOVED lines=10> */
.L_x_160:
[----:B------:R-:W1:Y:S02]  /*6f70*/  MUFU.RCP R26, R27 ;  /* 0x0000001b001a7308 */ /* 0x000e640000001000 */
[----:B-1----:R-:W-:-:S04]  /*6f80*/  FFMA R0, R27, R26, -1 ;  /* 0xbf8000001b007423 */ /* 0x002fc8000000001a */
[----:B------:R-:W-:-:S04]  /*6f90*/  FADD.FTZ R3, -R0, -RZ ;  /* 0x800000ff00037221 */ /* 0x000fc80000010100 */
[----:B------:R-:W-:-:S07]  /*6fa0*/  FFMA R26, R26, R3, R26 ;  /* 0x000000031a1a7223 */ /* 0x000fce000000001a */
.L_x_161:
[----:B------:R-:W-:Y:S05]  /*6fb0*/  BSYNC B1 ;  /* 0x0000000000017941 */ /* 0x000fea0003800000 */
.L_x_159:
        /* <DEDUP_REMOVED lines=10> */
.L_x_163:
[----:B------:R-:W1:Y:S02]  /*7060*/  MUFU.RCP R27, R40 ;  /* 0x00000028001b7308 */ /* 0x000e640000001000 */
[----:B-1----:R-:W-:-:S04]  /*7070*/  FFMA R0, R40, R27, -1 ;  /* 0xbf80000028007423 */ /* 0x002fc8000000001b */
[----:B------:R-:W-:-:S04]  /*7080*/  FADD.FTZ R0, -R0, -RZ ;  /* 0x800000ff00007221 */ /* 0x000fc80000010100 */
[----:B------:R-:W-:-:S07]  /*7090*/  FFMA R27, R27, R0, R27 ;  /* 0x000000001b1b7223 */ /* 0x000fce000000001b */
.L_x_164:
[----:B------:R-:W-:Y:S05]  /*70a0*/  BSYNC B1 ;  /* 0x0000000000017941 */ /* 0x000fea0003800000 */
.L_x_162:
        /* <DEDUP_REMOVED lines=8> */
[----:B------:R-:W-:Y:S05]  /*7130*/  BRA `(.L_x_167) ;  /* 0x0000000000107947 */ /* 0x000fea0003800000 */
.L_x_166:
[----:B------:R-:W1:Y:S02]  /*7140*/  MUFU.RCP R0, R45 ;  /* 0x0000002d00007308 */ /* 0x000e640000001000 */
[----:B-1----:R-:W-:-:S04]  /*7150*/  FFMA R3, R45, R0, -1 ;  /* 0xbf8000002d037423 */ /* 0x002fc80000000000 */
[----:B------:R-:W-:-:S04]  /*7160*/  FADD.FTZ R3, -R3, -RZ ;  /* 0x800000ff03037221 */ /* 0x000fc80000010100 */
[----:B------:R-:W-:-:S07]  /*7170*/  FFMA R0, R0, R3, R0 ;  /* 0x0000000300007223 */ /* 0x000fce0000000000 */
.L_x_167:
[----:B------:R-:W-:Y:S05]  /*7180*/  BSYNC B1 ;  /* 0x0000000000017941 */ /* 0x000fea0003800000 */
.L_x_165:
[----:B------:R-:W-:Y:S02]  /*7190*/  F2FP.SATFINITE.E4M3.F32.PACK_AB_MERGE_C R4, R5, R4, RZ ;  /* 0x000000040504723e */ /* 0x000fe400048070ff */
[----:B------:R-:W-:Y:S02]  /*71a0*/  F2FP.SATFINITE.E4M3.F32.PACK_AB_MERGE_C R6, R7, R6, RZ ;  /* 0x000000060706723e */ /* 0x000fe400048070ff */
[----:B------:R-:W-:Y:S02]  /*71b0*/  F2FP.SATFINITE.E4M3.F32.PACK_AB_MERGE_C R12, R12, R9, RZ ;  /* 0x000000090c0c723e */ /* 0x000fe400048070ff */
[----:B------:R-:W-:Y:S02]  /*71c0*/  F2FP.SATFINITE.E4M3.F32.PACK_AB_MERGE_C R14, R14, R13, RZ ;  /* 0x0000000d0e0e723e */ /* 0x000fe400048070ff */
[----:B------:R-:W-:Y:S02]  /*71d0*/  F2FP.SATFINITE.E4M3.F32.PACK_AB_MERGE_C R15, R20, R15, RZ ;  /* 0x0000000f140f723e */ /* 0x000fe400048070ff */
[----:B------:R-:W-:-:S02]  /*71e0*/  F2FP.SATFINITE.E4M3.F32.PACK_AB_MERGE_C R21, R24, R21, RZ ;  /* 0x000000151815723e */ /* 0x000fc400048070ff */
[----:B------:R-:W-:Y:S02]  /*71f0*/  F2FP.SATFINITE.E4M3.F32.PACK_AB_MERGE_C R25, R26, R25, RZ ;  /* 0x000000191a19723e */ /* 0x000fe400048070ff */
[----:B------:R-:W-:Y:S01]  /*7200*/  F2FP.SATFINITE.E4M3.F32.PACK_AB_MERGE_C R27, R0, R27, RZ ;  /* 0x0000001b001b723e */ /* 0x000fe200048070ff */
[----:B------:R-:W-:Y:S06]  /*7210*/  @P5 BRA `(.L_x_168) ;  /* 0x0000000000045947 */ /* 0x000fec0003800000 */
[----:B------:R-:W-:-:S04]  /*7220*/  DEPBAR.LE SB0, 0x1 ;  /* 0x000080400000791a */ /* 0x000fc80000000000 */
.L_x_168:
[----:B------:R-:W-:Y:S05]  /*7230*/  WARPSYNC.ALL ;  /* 0x0000000000007948 */ /* 0x000fea0003800000 */
[----:B------:R-:W-:Y:S01]  /*7240*/  BAR.SYNC.DEFER_BLOCKING 0x1, 0x100 ;  /* 0x0044000000007b1d */ /* 0x000fe20000010000 */
[----:B------:R-:W-:-:S05]  /*7250*/  IADD3 R16, P0, R16, UR36, RZ ;  /* 0x0000002410107c10 */ /* 0x000fca000ff1e0ff */
        /* <DEDUP_REMOVED lines=19> */
[----:B------:R-:W-:Y:S02]  /*7390*/  UIADD3 UR4, UR49, 0x3200, URZ ;  /* 0x0000320031047890 */ /* 0x000fe4000fffe03f */
[----:B------:R-:W-:Y:S01]  /*73a0*/  UIADD3.X UR9, URZ, UR41, URZ, UP0, !UPT ;  /* 0x000000293f097290 */ /* 0x000fe200087fe43f */
[----:B------:R-:W-:Y:S01]  /*73b0*/  UMOV UR6, UR46 ;  /* 0x0000002e00067c82 */ /* 0x000fe20008000000 */
[----:B------:R-:W-:-:S07]  /*73c0*/  UMOV UR7, UR47 ;  /* 0x0000002f00077c82 */ /* 0x000fce0008000000 */
[----:B------:R1:W-:Y:S02]  /*73d0*/  UTMASTG.3D [UR4], [UR8] ;  /* 0x00000004080073b5 */ /* 0x0003e40008010000 */
[----:B-1----:R0:W-:Y:S02]  /*73e0*/  UTMACMDFLUSH ;  /* 0x00000000000079b7 */ /* 0x0021e40000000000 */
.L_x_170:
[----:B------:R-:W-:Y:S05]  /*73f0*/  BSYNC B0 ;  /* 0x0000000000007941 */ /* 0x000fea0003800000 */
.L_x_169:
[----:B------:R-:W-:Y:S01]  /*7400*/  ULDC.64 UR4, c[0x0][0x8f8] ;  /* 0x00023e0000047ab9 */ /* 0x000fe20000000a00 */
[----:B------:R-:W-:Y:S01]  /*7410*/  IADD3.X R17, R17, UR42, RZ, P0, !PT ;  /* 0x0000002a11117c10 */ /* 0x000fe200087fe4ff */
[----:B------:R-:W-:Y:S01]  /*7420*/  UMOV UR47, 0xffffffff ;  /* 0xffffffff002f7882 */ /* 0x000fe20000000000 */
[----:B------:R-:W-:Y:S01]  /*7430*/  ISETP.GE.U32.AND P0, PT, R16, UR4, PT ;  /* 0x0000000410007c0c */ /* 0x000fe2000bf06070 */
[----:B------:R-:W-:Y:S01]  /*7440*/  IMAD.MOV.U32 R3, RZ, RZ, -0x1 ;  /* 0xffffffffff037424 */ /* 0x000fe200078e00ff */
[----:B------:R-:W-:Y:S02]  /*7450*/  PRMT R0, RZ, 0x7610, R0 ;  /* 0x00007610ff007816 */ /* 0x000fe40000000000 */
[----:B------:R-:W-:Y:S02]  /*7460*/  ISETP.GE.U32.AND.EX P0, PT, R17, UR5, PT, P0 ;  /* 0x0000000511007c0c */ /* 0x000fe4000bf06100 */
[----:B------:R-:W-:-:S11]  /*7470*/  MOV R8, 0xffffffff ;  /* 0xffffffff00087802 */ /* 0x000fd60000000f00 */
[----:B------:R-:W-:Y:S05]  /*7480*/  @P0 BRA `(.L_x_171) ;  /* 0x0000000400680947 */ /* 0x000fea0003800000 */
[----:B------:R-:W1:Y:S01]  /*7490*/  S2R R12, SR_CTAID.X ;  /* 0x00000000000c7919 */ /* 0x000e620000002500 */
[----:B------:R-:W2:Y:S01]  /*74a0*/  LDC.64 R10, c[0x0][0x8d0] ;  /* 0x00023400ff0a7b82 */ /* 0x000ea20000000a00 */
[----:B------:R-:W-:Y:S01]  /*74b0*/  ULDC UR4, c[0x0][0x150] ;  /* 0x0000540000047ab9 */ /* 0x000fe20000000800 */
[----:B------:R-:W-:Y:S01]  /*74c0*/  IMAD.MOV.U32 R8, RZ, RZ, R16 ;  /* 0x000000ffff087224 */ /* 0x000fe200078e0010 */
[----:B------:R-:W3:Y:S01]  /*74d0*/  S2R R26, SR_CTAID.Y ;  /* 0x00000000001a7919 */ /* 0x000ee20000002600 */
[----:B------:R-:W-:-:S04]  /*74e0*/  IMAD.MOV.U32 R9, RZ, RZ, R17 ;  /* 0x000000ffff097224 */ /* 0x000fc800078e0011 */
[----:B------:R-:W4:Y:S08]  /*74f0*/  LDC R25, c[0x0][0x144] ;  /* 0x00005100ff197b82 */ /* 0x000f300000000800 */
[----:B------:R-:W3:Y:S08]  /*7500*/  LDC R0, c[0x0][0x8d8] ;  /* 0x00023600ff007b82 */ /* 0x000ef00000000800 */
[----:B------:R-:W3:Y:S01]  /*7510*/  LDC.64 R20, c[0x0][0x8c8] ;  /* 0x00023200ff147b82 */ /* 0x000ee20000000a00 */
[----:B--2---:R-:W-:-:S04]  /*7520*/  ISETP.NE.U32.AND P0, PT, R10, RZ, PT ;  /* 0x000000ff0a00720c */ /* 0x004fc80003f05070 */
[----:B------:R-:W-:Y:S02]  /*7530*/  ISETP.NE.AND.EX P0, PT, R11, RZ, PT, P0 ;  /* 0x000000ff0b00720c */ /* 0x000fe40003f05300 */
[----:B-1----:R-:W-:-:S05]  /*7540*/  I2FP.F32.U32 R3, R12 ;  /* 0x0000000c00037245 */ /* 0x002fca0000201000 */
[----:B------:R-:W-:-:S04]  /*7550*/  FMUL R3, R3, UR4 ;  /* 0x0000000403037c20 */ /* 0x000fc80008400000 */
[----:B------:R1:W2:Y:S02]  /*7560*/  F2I.U32.TRUNC.NTZ R24, R3 ;  /* 0x0000000300187305 */ /* 0x0002a4000020f000 */
[----:B----4-:R-:W-:Y:S05]  /*7570*/  @!P0 BRA `(.L_x_172) ;  /* 0x0000000000288947 */ /* 0x010fea0003800000 */
[----:B-1----:R-:W1:Y:S02]  /*7580*/  LDC R3, c[0x0][0x8dc] ;  /* 0x00023700ff037b82 */ /* 0x002e640000000800 */
        /* <DEDUP_REMOVED lines=9> */
.L_x_172:
[----:B------:R-:W4:Y:S01]  /*7620*/  LDC.64 R14, c[0x0][0x8e8] ;  /* 0x00023a00ff0e7b82 */ /* 0x000f220000000a00 */
[-CC-:B---3--:R-:W-:Y:S01]  /*7630*/  SHF.R.U64 R32, R8, R0.reuse, R9.reuse ;  /* 0x0000000008207219 */ /* 0x188fe20000001209 */
[----:B--2---:R-:W-:Y:S01]  /*7640*/  IMAD.MOV R24, RZ, RZ, -R24 ;  /* 0x000000ffff187224 */ /* 0x004fe200078e0a18 */
[----:B------:R-:W-:Y:S01]  /*7650*/  SHF.R.U32.HI R0, RZ, R0, R9 ;  /* 0x00000000ff007219 */ /* 0x000fe20000011609 */
[----:B------:R-:W-:Y:S01]  /*7660*/  ULDC UR4, c[0x0][0x154] ;  /* 0x0000550000047ab9 */ /* 0x000fe20000000800 */
[----:B-1----:R-:W-:Y:S01]  /*7670*/  IADD3 R3, P0, RZ, -R32, RZ ;  /* 0x80000020ff037210 */ /* 0x002fe20007f1e0ff */
[----:B------:R-:W-:Y:S02]  /*7680*/  IMAD R28, R25, R24, R12 ;  /* 0x00000018191c7224 */ /* 0x000fe400078e020c */
[----:B------:R-:W1:Y:S01]  /*7690*/  LDC R6, c[0x0][0x8c0] ;  /* 0x00023000ff067b82 */ /* 0x000e620000000800 */
[----:B------:R-:W-:Y:S01]  /*76a0*/  IADD3.X R5, RZ, ~R0, RZ, P0, !PT ;  /* 0x80000000ff057210 */ /* 0x000fe200007fe4ff */
[----:B------:R-:W-:-:S04]  /*76b0*/  IMAD.MOV.U32 R7, RZ, RZ, 0x1 ;  /* 0x00000001ff077424 */ /* 0x000fc800078e00ff */
[-C--:B------:R-:W-:Y:S02]  /*76c0*/  IMAD R0, R5, R20.reuse, RZ ;  /* 0x0000001405007224 */ /* 0x080fe400078e02ff */
[----:B------:R-:W2:Y:S01]  /*76d0*/  LDC R8, c[0x0][0x8b0] ;  /* 0x00022c00ff087b82 */ /* 0x000ea20000000800 */
[----:B------:R-:W-:-:S04]  /*76e0*/  IMAD.WIDE.U32 R4, R3, R20, R16 ;  /* 0x0000001403047225 */ /* 0x000fc800078e0010 */
[----:B------:R-:W-:Y:S01]  /*76f0*/  IMAD R3, R3, R21, R0 ;  /* 0x0000001503037224 */ /* 0x000fe200078e0200 */
[----:B------:R-:W-:Y:S02]  /*7700*/  I2FP.F32.U32 R0, R26 ;  /* 0x0000001a00007245 */ /* 0x000fe40000201000 */
[----:B------:R-:W3:Y:S01]  /*7710*/  LDC R30, c[0x0][0x900] ;  /* 0x00024000ff1e7b82 */ /* 0x000ee20000000800 */
[----:B------:R-:W-:Y:S01]  /*7720*/  IMAD.IADD R3, R5, 0x1, R3 ;  /* 0x0000000105037824 */ /* 0x000fe200078e0203 */
[----:B----4-:R-:W-:Y:S01]  /*7730*/  ISETP.NE.U32.AND P0, PT, R14, RZ, PT ;  /* 0x000000ff0e00720c */ /* 0x010fe20003f05070 */
[----:B------:R-:W-:Y:S01]  /*7740*/  FMUL R0, R0, UR4 ;  /* 0x0000000400007c20 */ /* 0x000fe20008400000 */
[----:B------:R-:W-:Y:S02]  /*7750*/  MOV R5, 0xffffffff ;  /* 0xffffffff00057802 */ /* 0x000fe40000000f00 */
[----:B------:R-:W-:Y:S01]  /*7760*/  ISETP.NE.AND.EX P0, PT, R15, RZ, PT, P0 ;  /* 0x000000ff0f00720c */ /* 0x000fe20003f05300 */
[----:B------:R4:W3:Y:S01]  /*7770*/  F2I.U32.TRUNC.NTZ R20, R0 ;  /* 0x0000000000147305 */ /* 0x0008e2000020f000 */
[----:B------:R-:W4:Y:S01]  /*7780*/  LDC R21, c[0x0][0x148] ;  /* 0x00005200ff157b82 */ /* 0x000f220000000800 */
[----:B-1----:R-:W-:-:S02]  /*7790*/  SHF.R.U64 R12, R4, R6, R3 ;  /* 0x00000006040c7219 */ /* 0x002fc40000001203 */
[----:B------:R-:W-:-:S05]  /*77a0*/  SHF.R.U32.HI R3, RZ, R6, R3 ;  /* 0x00000006ff037219 */ /* 0x000fca0000011603 */
[----:B------:R-:W1:Y:S01]  /*77b0*/  LDC R24, c[0x0][0x8a8] ;  /* 0x00022a00ff187b82 */ /* 0x000e620000000800 */
[-CC-:B--2---:R-:W-:Y:S02]  /*77c0*/  SHF.R.U64 R10, R12, R8.reuse, R3.reuse ;  /* 0x000000080c0a7219 */ /* 0x184fe40000001203 */
[----:B------:R-:W-:-:S05]  /*77d0*/  SHF.R.U32.HI R3, RZ, R8, R3 ;  /* 0x00000008ff037219 */ /* 0x000fca0000011603 */
[----:B------:R-:W2:Y:S01]  /*77e0*/  LDC R27, c[0x0][0x8f0] ;  /* 0x00023c00ff1b7b82 */ /* 0x000ea20000000800 */
[-C--:B---3--:R-:W-:Y:S02]  /*77f0*/  SHF.L.U32 R4, R5, R30.reuse, RZ ;  /* 0x0000001e05047219 */ /* 0x088fe400000006ff */
[-CC-:B------:R-:W-:Y:S02]  /*7800*/  SHF.R.U64 R13, R10, R30.reuse, R3.reuse ;  /* 0x0000001e0a0d7219 */ /* 0x180fe40000001203 */
[----:B------:R-:W-:Y:S02]  /*7810*/  SHF.R.U32.HI R5, RZ, R30, R3 ;  /* 0x0000001eff057219 */ /* 0x000fe40000011603 */
[----:B------:R-:W-:Y:S01]  /*7820*/  LOP3.LUT R25, RZ, R4, RZ, 0x33, !PT ;  /* 0x00000004ff197212 */ /* 0x000fe200078e33ff */
[----:B------:R-:W3:Y:S01]  /*7830*/  LDC R29, c[0x0][0x8e0] ;  /* 0x00023800ff1d7b82 */ /* 0x000ee20000000800 */
[----:B------:R-:W-:Y:S01]  /*7840*/  SHF.L.U32 R30, R7, R30, RZ ;  /* 0x0000001e071e7219 */ /* 0x000fe200000006ff */
[----:B------:R-:W-:-:S06]  /*7850*/  IMAD.MOV.U32 R4, RZ, RZ, R13 ;  /* 0x000000ffff047224 */ /* 0x000fcc00078e000d */
[----:B------:R-:W1:Y:S01]  /*7860*/  LDC R31, c[0x0][0x8b8] ;  /* 0x00022e00ff1f7b82 */ /* 0x000e620000000800 */
[----:B------:R-:W-:Y:S05]  /*7870*/  @!P0 BRA `(.L_x_173) ;  /* 0x0000000000288947 */ /* 0x000fea0003800000 */
[----:B----4-:R-:W4:Y:S02]  /*7880*/  LDC R0, c[0x0][0x8f4] ;  /* 0x00023d00ff007b82 */ /* 0x010f240000000800 */
[----:B----4-:R-:W-:-:S04]  /*7890*/  IADD3 R3, P0, R13, R0, RZ ;  /* 0x000000000d037210 */ /* 0x010fc80007f1e0ff */
        /* <DEDUP_REMOVED lines=8> */
.L_x_173:
[----:B------:R-:W-:Y:S02]  /*7920*/  ISETP.NE.AND P0, PT, R2, 0x1, PT ;  /* 0x000000010200780c */ /* 0x000fe40003f05270 */
[----:B--2-4-:R-:W-:Y:S01]  /*7930*/  SHF.R.U64 R0, R4, R27, R5 ;  /* 0x0000001b04007219 */ /* 0x014fe20000001205 */
[----:B-1----:R-:W-:Y:S01]  /*7940*/  VIADD R5, R24, 0xffffffff ;  /* 0xffffffff18057836 */ /* 0x002fe20000000000 */
[----:B------:R-:W-:Y:S02]  /*7950*/  LOP3.LUT R3, R10, R25, RZ, 0xc0, !PT ;  /* 0x000000190a037212 */ /* 0x000fe400078ec0ff */
[----:B------:R-:W-:Y:S01]  /*7960*/  IADD3 R20, -R20, RZ, RZ ;  /* 0x000000ff14147210 */ /* 0x000fe20007ffe1ff */
[----:B------:R-:W-:Y:S01]  /*7970*/  IMAD.MOV R4, RZ, RZ, -R0 ;  /* 0x000000ffff047224 */ /* 0x000fe200078e0a00 */
[----:B------:R-:W-:Y:S01]  /*7980*/  LOP3.LUT R5, R12, R5, RZ, 0xc0, !PT ;  /* 0x000000050c057212 */ /* 0x000fe200078ec0ff */
[----:B------:R-:W-:Y:S01]  /*7990*/  IMAD R3, R30, R0, R3 ;  /* 0x000000001e037224 */ /* 0x000fe200078e0203 */
[----:B------:R-:W-:Y:S01]  /*79a0*/  R2UR UR47, R32 ;  /* 0x00000000202f72ca */ /* 0x000fe200000e0000 */
[----:B---3--:R-:W-:Y:S01]  /*79b0*/  IMAD R0, R4, R29, R13 ;  /* 0x0000001d04007224 */ /* 0x008fe200078e020d */
[----:B------:R-:W-:Y:S01]  /*79c0*/  MOV R4, 0x1 ;  /* 0x0000000100047802 */ /* 0x000fe20000000f00 */
[----:B------:R-:W-:-:S02]  /*79d0*/  @P0 IMAD R28, R21, R20, R26 ;  /* 0x00000014151c0224 */ /* 0x000fc400078e021a */
[----:B------:R-:W-:Y:S02]  /*79e0*/  IMAD R0, R0, R24, R5 ;  /* 0x0000001800007224 */ /* 0x000fe400078e0205 */
[----:B------:R-:W-:-:S05]  /*79f0*/  IMAD R3, R3, R31, R28 ;  /* 0x0000001f03037224 */ /* 0x000fca00078e021c */
[----:B------:R-:W-:Y:S02]  /*7a00*/  SEL R8, R0, R3, !P0 ;  /* 0x0000000300087207 */ /* 0x000fe40004000000 */
[----:B------:R-:W-:Y:S02]  /*7a10*/  SEL R3, R3, R0, !P0 ;  /* 0x0000000003037207 */ /* 0x000fe40004000000 */
[----:B------:R-:W-:-:S07]  /*7a20*/  PRMT R0, R4, 0x7610, R0 ;  /* 0x0000761004007816 */ /* 0x000fce0000000000 */
.L_x_171:
[----:B------:R-:W-:Y:S01]  /*7a30*/  LOP3.LUT P0, RZ, R0, 0xff, RZ, 0xc0, !PT ;  /* 0x000000ff00ff7812 */ /* 0x000fe2000780c0ff */
[----:B------:R-:W-:-:S04]  /*7a40*/  UIMAD.WIDE.U32 UR4, UR51, -0xf0f0f0f, URZ ;  /* 0xf0f0f0f1330478a5 */ /* 0x000fc8000f8e003f */
[----:B------:R-:W-:-:S04]  /*7a50*/  USHF.R.U32.HI UR4, URZ, 0x4, UR5 ;  /* 0x000000043f047899 */ /* 0x000fc80008011605 */
[----:B------:R-:W-:-:S04]  /*7a60*/  UIMAD UR4, UR4, -0x11, UR51 ;  /* 0xffffffef040478a4 */ /* 0x000fc8000f8e0233 */
[----:B------:R-:W-:Y:S08]  /*7a70*/  @P0 BRA `(.L_x_174) ;  /* 0xffffff9c00980947 */ /* 0x000ff0000383ffff */
[----:B------:R-:W-:-:S04]  /*7a80*/  DEPBAR.LE SB0, 0x0 ;  /* 0x000080000000791a */ /* 0x000fc80000000000 */
[----:B------:R-:W-:Y:S05]  /*7a90*/  EXIT ;  /* 0x000000000000794d */ /* 0x000fea0003800000 */
.L_x_13:
[----:B------:R-:W-:Y:S01]  /*7aa0*/  ULDC.64 UR4, c[0x0][0x8f8] ;  /* 0x00023e0000047ab9 */ /* 0x000fe20000000a00 */
[----:B------:R-:W-:Y:S01]  /*7ab0*/  PRMT R12, RZ, 0x7610, R12 ;  /* 0x00007610ff0c7816 */ /* 0x000fe2000000000c */
[----:B------:R-:W-:Y:S01]  /*7ac0*/  IMAD.MOV.U32 R20, RZ, RZ, -0x1 ;  /* 0xffffffffff147424 */ /* 0x000fe200078e00ff */
[----:B------:R-:W-:Y:S01]  /*7ad0*/  ISETP.GE.U32.AND P1, PT, R16, UR4, PT ;  /* 0x0000000410007c0c */ /* 0x000fe2000bf26070 */
[----:B------:R-:W-:Y:S01]  /*7ae0*/  IMAD.MOV.U32 R7, RZ, RZ, -0x1 ;  /* 0xffffffffff077424 */ /* 0x000fe200078e00ff */
[----:B------:R-:W-:Y:S02]  /*7af0*/  MOV R6, 0xffffffff ;  /* 0xffffffff00067802 */ /* 0x000fe40000000f00 */
[----:B------:R-:W-:-:S13]  /*7b00*/  ISETP.GE.U32.AND.EX P1, PT, R17, UR5, PT, P1 ;  /* 0x0000000511007c0c */ /* 0x000fda000bf26110 */
[----:B------:R-:W-:Y:S05]  /*7b10*/  @P1 BRA `(.L_x_175) ;  /* 0x0000000400281947 */ /* 0x000fea0003800000 */
[----:B------:R-:W2:Y:S01]  /*7b20*/  LDC.64 R20, c[0x0][0x8d0] ;  /* 0x00023400ff147b82 */ /* 0x000ea20000000a00 */
[----:B------:R-:W-:Y:S02]  /*7b30*/  IMAD.MOV.U32 R14, RZ, RZ, R16 ;  /* 0x000000ffff0e7224 */ /* 0x000fe400078e0010 */
[----:B------:R-:W-:-:S05]  /*7b40*/  IMAD.MOV.U32 R15, RZ, RZ, R17 ;  /* 0x000000ffff0f7224 */ /* 0x000fca00078e0011 */
[----:B------:R-:W3:Y:S08]  /*7b50*/  LDC R26, c[0x0][0x8d8] ;  /* 0x00023600ff1a7b82 */ /* 0x000ef00000000800 */
[----:B------:R-:W4:Y:S01]  /*7b60*/  LDC.64 R28, c[0x0][0x8c8] ;  /* 0x00023200ff1c7b82 */ /* 0x000f220000000a00 */
[----:B--2---:R-:W-:-:S04]  /*7b70*/  ISETP.NE.U32.AND P1, PT, R20, RZ, PT ;  /* 0x000000ff1400720c */ /* 0x004fc80003f25070 */
[----:B------:R-:W-:-:S13]  /*7b80*/  ISETP.NE.AND.EX P1, PT, R21, RZ, PT, P1 ;  /* 0x000000ff1500720c */ /* 0x000fda0003f25310 */
[----:B---34-:R-:W-:Y:S05]  /*7b90*/  @!P1 BRA `(.L_x_176) ;  /* 0x0000000000289947 */ /* 0x018fea0003800000 */
[----:B------:R-:W2:Y:S02]  /*7ba0*/  LDC R7, c[0x0][0x8dc] ;  /* 0x00023700ff077b82 */ /* 0x000ea40000000800 */
[----:B--2---:R-:W-:-:S04]  /*7bb0*/  IADD3 R15, P1, R16, R7, RZ ;  /* 0x00000007100f7210 */ /* 0x004fc80007f3e0ff */
        /* <DEDUP_REMOVED lines=8> */
.L_x_176:
[----:B------:R-:W2:Y:S01]  /*7c40*/  LDC.64 R30, c[0x0][0x8e8] ;  /* 0x00023a00ff1e7b82 */ /* 0x000ea20000000a00 */
[-CC-:B------:R-:W-:Y:S02]  /*7c50*/  SHF.R.U64 R22, R14, R26.reuse, R15.reuse ;  /* 0x0000001a0e167219 */ /* 0x180fe4000000120f */
[----:B------:R-:W-:Y:S02]  /*7c60*/  SHF.R.U32.HI R6, RZ, R26, R15 ;  /* 0x0000001aff067219 */ /* 0x000fe4000001160f */
[----:B------:R-:W-:Y:S02]  /*7c70*/  IADD3 R13, P1, RZ, -R22, RZ ;  /* 0x80000016ff0d7210 */ /* 0x000fe40007f3e0ff */
[----:B------:R-:W-:Y:S01]  /*7c80*/  MOV R32, 0x1 ;  /* 0x0000000100207802 */ /* 0x000fe20000000f00 */
[----:B------:R-:W3:Y:S01]  /*7c90*/  LDC R14, c[0x0][0x8c0] ;  /* 0x00023000ff0e7b82 */ /* 0x000ee20000000800 */
[----:B------:R-:W-:-:S05]  /*7ca0*/  IADD3.X R7, RZ, ~R6, RZ, P1, !PT ;  /* 0x80000006ff077210 */ /* 0x000fca0000ffe4ff */
[-C--:B------:R-:W-:Y:S02]  /*7cb0*/  IMAD R12, R7, R28.reuse, RZ ;  /* 0x0000001c070c7224 */ /* 0x080fe400078e02ff */
[----:B------:R-:W4:Y:S01]  /*7cc0*/  LDC R26, c[0x0][0x8b0] ;  /* 0x00022c00ff1a7b82 */ /* 0x000f220000000800 */
[----:B------:R-:W-:-:S04]  /*7cd0*/  IMAD.WIDE.U32 R6, R13, R28, R16 ;  /* 0x0000001c0d067225 */ /* 0x000fc800078e0010 */
[----:B------:R-:W-:Y:S02]  /*7ce0*/  IMAD R13, R13, R29, R12 ;  /* 0x0000001d0d0d7224 */ /* 0x000fe400078e020c */
[----:B------:R-:W-:Y:S01]  /*7cf0*/  IMAD.MOV.U32 R12, RZ, RZ, -0x1 ;  /* 0xffffffffff0c7424 */ /* 0x000fe200078e00ff */
[----:B------:R-:W5:Y:S01]  /*7d00*/  LDC R27, c[0x0][0x900] ;  /* 0x00024000ff1b7b82 */ /* 0x000f620000000800 */
[----:B------:R-:W-:Y:S01]  /*7d10*/  IMAD.IADD R7, R7, 0x1, R13 ;  /* 0x0000000107077824 */ /* 0x000fe200078e020d */
[----:B--2---:R-:W-:-:S04]  /*7d20*/  ISETP.NE.U32.AND P1, PT, R30, RZ, PT ;  /* 0x000000ff1e00720c */ /* 0x004fc80003f25070 */
[----:B------:R-:W-:Y:S02]  /*7d30*/  ISETP.NE.AND.EX P1, PT, R31, RZ, PT, P1 ;  /* 0x000000ff1f00720c */ /* 0x000fe40003f25310 */
[----:B------:R-:W2:Y:S01]  /*7d40*/  LDC R25, c[0x0][0x8a8] ;  /* 0x00022a00ff197b82 */ /* 0x000ea20000000800 */
[-CC-:B---3--:R-:W-:Y:S02]  /*7d50*/  SHF.R.U64 R20, R6, R14.reuse, R7.reuse ;  /* 0x0000000e06147219 */ /* 0x188fe40000001207 */
[----:B------:R-:W-:-:S05]  /*7d60*/  SHF.R.U32.HI R7, RZ, R14, R7 ;  /* 0x0000000eff077219 */ /* 0x000fca0000011607 */
[----:B------:R-:W3:Y:S01]  /*7d70*/  LDC R28, c[0x0][0x8f0] ;  /* 0x00023c00ff1c7b82 */ /* 0x000ee20000000800 */
[-CC-:B----4-:R-:W-:Y:S02]  /*7d80*/  SHF.R.U64 R23, R20, R26.reuse, R7.reuse ;  /* 0x0000001a14177219 */ /* 0x190fe40000001207 */
[----:B------:R-:W-:-:S05]  /*7d90*/  SHF.R.U32.HI R6, RZ, R26, R7 ;  /* 0x0000001aff067219 */ /* 0x000fca0000011607 */
[----:B------:R-:W4:Y:S01]  /*7da0*/  LDC R29, c[0x0][0x8e0] ;  /* 0x00023800ff1d7b82 */ /* 0x000f220000000800 */
[-CC-:B-----5:R-:W-:Y:S02]  /*7db0*/  SHF.R.U64 R26, R23, R27.reuse, R6.reuse ;  /* 0x0000001b171a7219 */ /* 0x1a0fe40000001206 */
[-C--:B------:R-:W-:Y:S02]  /*7dc0*/  SHF.L.U32 R12, R12, R27.reuse, RZ ;  /* 0x0000001b0c0c7219 */ /* 0x080fe400000006ff */
[----:B------:R-:W-:Y:S01]  /*7dd0*/  SHF.R.U32.HI R7, RZ, R27, R6 ;  /* 0x0000001bff077219 */ /* 0x000fe20000011606 */
[----:B------:R-:W-:Y:S01]  /*7de0*/  IMAD.MOV.U32 R6, RZ, RZ, R26 ;  /* 0x000000ffff067224 */ /* 0x000fe200078e001a */
[----:B------:R-:W-:Y:S01]  /*7df0*/  LOP3.LUT R34, RZ, R12, RZ, 0x33, !PT ;  /* 0x0000000cff227212 */ /* 0x000fe200078e33ff */
[----:B------:R-:W1:Y:S01]  /*7e00*/  LDC R33, c[0x0][0x8b8] ;  /* 0x00022e00ff217b82 */ /* 0x000e620000000800 */
        /* <DEDUP_REMOVED lines=11> */
.L_x_177:
[----:B------:R-:W-:Y:S01]  /*7ec0*/  ISETP.NE.AND P1, PT, R2, 0x1, PT ;  /* 0x000000010200780c */ /* 0x000fe20003f25270 */
[----:B--2---:R-:W-:Y:S01]  /*7ed0*/  VIADD R13, R25, 0xffffffff ;  /* 0xffffffff190d7836 */ /* 0x004fe20000000000 */
[----:B---3--:R-:W-:Y:S01]  /*7ee0*/  SHF.R.U64 R6, R6, R28, R7 ;  /* 0x0000001c06067219 */ /* 0x008fe20000001207 */
[----:B------:R-:W-:Y:S01]  /*7ef0*/  IMAD.MOV.U32 R12, RZ, RZ, 0x1 ;  /* 0x00000001ff0c7424 */ /* 0x000fe200078e00ff */
[----:B------:R-:W-:Y:S02]  /*7f00*/  SHF.L.U32 R32, R32, R27, RZ ;  /* 0x0000001b20207219 */ /* 0x000fe400000006ff */
[----:B------:R-:W-:Y:S02]  /*7f10*/  LOP3.LUT R5, R23, R34, RZ, 0xc0, !PT ;  /* 0x0000002217057212 */ /* 0x000fe400078ec0ff */
[----:B------:R-:W-:-:S03]  /*7f20*/  IADD3 R7, -R6, RZ, RZ ;  /* 0x000000ff06077210 */ /* 0x000fc60007ffe1ff */
[----:B------:R-:W-:Y:S02]  /*7f30*/  IMAD R5, R32, R6, R5 ;  /* 0x0000000620057224 */ /* 0x000fe400078e0205 */
[----:B------:R-:W-:Y:S01]  /*7f40*/  @P1 IMAD R10, R11, R24, R4 ;  /* 0x000000180b0a1224 */ /* 0x000fe200078e0204 */
[----:B------:R-:W-:Y:S01]  /*7f50*/  LOP3.LUT R11, R20, R13, RZ, 0xc0, !PT ;  /* 0x0000000d140b7212 */ /* 0x000fe200078ec0ff */
[----:B----4-:R-:W-:Y:S02]  /*7f60*/  IMAD R4, R7, R29, R26 ;  /* 0x0000001d07047224 */ /* 0x010fe400078e021a */
[----:B-1----:R-:W-:Y:S02]  /*7f70*/  IMAD R10, R5, R33, R10 ;  /* 0x00000021050a7224 */ /* 0x002fe400078e020a */
[----:B------:R-:W-:Y:S02]  /*7f80*/  IMAD R5, R4, R25, R11 ;  /* 0x0000001904057224 */ /* 0x000fe400078e020b */
[----:B------:R-:W-:-:S03]  /*7f90*/  IMAD.MOV.U32 R6, RZ, RZ, R22 ;  /* 0x000000ffff067224 */ /* 0x000fc600078e0016 */
[----:B------:R-:W-:Y:S02]  /*7fa0*/  SEL R7, R5, R10, !P1 ;  /* 0x0000000a05077207 */ /* 0x000fe40004800000 */
[----:B------:R-:W-:-:S07]  /*7fb0*/  SEL R20, R10, R5, !P1 ;  /* 0x000000050a147207 */ /* 0x000fce0004800000 */
.L_x_175:
[----:B------:R-:W-:-:S08]  /*7fc0*/  NOP ;  /* 0x0000000000007918 */ /* 0x000fd00000000000 */
[----:B------:R-:W2:-:S00]  /*7fd0*/  USETMAXREG.DEALLOC.CTAPOOL 0x28 ;  /* 0x00000028000079c8 */ /* 0x000e8000080e0500 */
[----:B--2---:R-:W-:-:S13]  /*7fe0*/  ISETP.NE.AND P1, PT, R3, 0x1, PT ;  /* 0x000000010300780c */ /* 0x004fda0003f25270 */
[----:B-1----:R-:W-:Y:S05]  /*7ff0*/  @!P1 EXIT ;  /* 0x000000000000994d */ /* 0x002fea0003800000 */
[----:B------:R-:W-:Y:S05]  /*8000*/  @!P4 BRA `(.L_x_178) ;  /* 0x0000000c00c4c947 */ /* 0x000fea0003800000 */
[----:B------:R-:W-:-:S13]  /*8010*/  ISETP.NE.OR P0, PT, R3, 0x2, P0 ;  /* 0x000000020300780c */ /* 0x000fda0000705670 */
[----:B------:R-:W-:Y:S05]  /*8020*/  @P0 EXIT ;  /* 0x000000000000094d */ /* 0x000fea0003800000 */
[----:B------:R-:W-:-:S13]  /*8030*/  LOP3.LUT P1, RZ, R12, 0xff, RZ, 0xc0, !PT ;  /* 0x000000ff0cff7812 */ /* 0x000fda000782c0ff */
[----:B------:R-:W-:Y:S05]  /*8040*/  @!P1 BRA `(.L_x_179) ;  /* 0x0000000000189947 */ /* 0x000fea0003800000 */
[----:B------:R-:W-:Y:S01]  /*8050*/  UMOV UR4, 0x400 ;  /* 0x0000040000047882 */ /* 0x000fe20000000000 */
[----:B------:R-:W-:Y:S01]  /*8060*/  MOV R3, RZ ;  /* 0x000000ff00037202 */ /* 0x000fe20000000f00 */
[----:B------:R-:W-:-:S03]  /*8070*/  ULEA UR4, UR43, UR4, 0x18 ;  /* 0x000000042b047291 */ /* 0x000fc6000f8ec03f */
[----:B------:R-:W-:-:S06]  /*8080*/  SHF.L.U32 R3, R3, 0x1f, RZ ;  /* 0x0000001f03037819 */ /* 0x000fcc00000006ff */
[----:B------:R-:W1:Y:S02]  /*8090*/  SYNCS.PHASECHK.TRANS64.TRYWAIT P0, [UR4+0x138], R3 ;  /* 0x00013803ff0075a7 */ /* 0x000e640008000144 */
[----:B-1----:R-:W-:Y:S05]  /*80a0*/  @!P0 BRA `(.L_x_180) ;  /* 0x0000002400b88947 */ /* 0x002fea0003800000 */
.L_x_179:
[----:B-1----:R-:W-:Y:S01]  /*80b0*/  PRMT R3, RZ, 0x7610, R3 ;  /* 0x00007610ff037816 */ /* 0x002fe20000000003 */
[----:B------:R-:W-:Y:S06]  /*80c0*/  @P3 BRA `(.L_x_181) ;  /* 0x0000000000243947 */ /* 0x000fec0003800000 */
[----:B------:R-:W-:Y:S02]  /*80d0*/  ULDC.64 UR4, c[0x0][0x588] ;  /* 0x0001620000047ab9 */ /* 0x000fe40000000a00 */
[----:B------:R-:W-:-:S04]  /*80e0*/  ISETP.NE.U32.AND P0, PT, RZ, UR4, PT ;  /* 0x00000004ff007c0c */ /* 0x000fc8000bf05070 */
[----:B------:R-:W-:-:S13]  /*80f0*/  ISETP.NE.AND.EX P0, PT, RZ, UR5, PT, P0 ;  /* 0x00000005ff007c0c */ /* 0x000fda000bf05300 */
[----:B------:R-:W-:Y:S05]  /*8100*/  @!P0 BRA `(.L_x_182) ;  /* 0x00000000000c8947 */ /* 0x000fea0003800000 */
[----:B------:R1:W5:Y:S01]  /*8110*/  LDG.E R8, desc[UR38][R8.64] ;  /* 0x0000002608087981 */ /* 0x000362000c1e1900 */
[----:B------:R-:W-:Y:S01]  /*8120*/  IMAD.MOV.U32 R3, RZ, RZ, 0x1 ;  /* 0x00000001ff037424 */ /* 0x000fe200078e00ff */
[----:B------:R-:W-:Y:S06]  /*8130*/  BRA `(.L_x_181) ;  /* 0x0000000000087947 */ /* 0x000fec0003800000 */
.L_x_182:
[----:B------:R-:W2:Y:S01]  /*8140*/  LDC R8, c[0x0][0x580] ;  /* 0x00016000ff087b82 */ /* 0x000ea20000000800 */
[----:B------:R-:W-:-:S07]  /*8150*/  IMAD.MOV.U32 R3, RZ, RZ, 0x1 ;  /* 0x00000001ff037424 */ /* 0x000fce00078e00ff */
.L_x_181:
[----:B-1----:R-:W-:Y:S01]  /*8160*/  MOV R9, 0x1 ;  /* 0x0000000100097802 */ /* 0x002fe20000000f00 */
[----:B------:R-:W-:Y:S06]  /*8170*/  @!P1 BRA `(.L_x_183) ;  /* 0x0000000c00109947 */ /* 0x000fec0003800000 */
[----:B------:R-:W1:Y:S01]  /*8180*/  LDC R10, c[0x0][0x900] ;  /* 0x00024000ff0a7b82 */ /* 0x000e620000000800 */
[----:B------:R-:W-:Y:S01]  /*8190*/  IMAD.MOV.U32 R5, RZ, RZ, -0x1 ;  /* 0xffffffffff057424 */ /* 0x000fe200078e00ff */
[----:B------:R-:W-:Y:S01]  /*81a0*/  LOP3.LUT R11, R0, 0x2, RZ, 0xfc, !PT ;  /* 0x00000002000b7812 */ /* 0x000fe200078efcff */
[----:B------:R-:W-:Y:S01]  /*81b0*/  IMAD.MOV.U32 R9, RZ, RZ, 0x1 ;  /* 0x00000001ff097424 */ /* 0x000fe200078e00ff */
[----:B------:R-:W-:Y:S01]  /*81c0*/  ULDC.64 UR6, c[0x0][0x198] ;  /* 0x0000660000067ab9 */ /* 0x000fe20000000a00 */
[----:B------:R-:W-:Y:S01]  /*81d0*/  ULDC.64 UR22, c[0x0][0x588] ;  /* 0x0001620000167ab9 */ /* 0x000fe20000000a00 */
[----:B------:R-:W-:Y:S01]  /*81e0*/  ULDC.64 UR24, c[0x0][0x8f8] ;  /* 0x00023e0000187ab9 */ /* 0x000fe20000000a00 */
[----:B------:R-:W-:Y:S01]  /*81f0*/  ULDC.64 UR14, c[0x0][0x590] ;  /* 0x00016400000e7ab9 */ /* 0x000fe20000000a00 */
[----:B------:R-:W3:Y:S01]  /*8200*/  LDC R12, c[0x0][0x8a8] ;  /* 0x00022a00ff0c7b82 */ /* 0x000ee20000000800 */
[-C--:B-1----:R-:W-:Y:S02]  /*8210*/  SHF.L.U32 R5, R5, R10.reuse, RZ ;  /* 0x0000000a05057219 */ /* 0x082fe400000006ff */
[----:B------:R-:W-:-:S02]  /*8220*/  SHF.L.U32 R10, R9, R10, RZ ;  /* 0x0000000a090a7219 */ /* 0x000fc400000006ff */
[----:B------:R-:W-:Y:S02]  /*8230*/  MOV R9, 0x1 ;  /* 0x0000000100097802 */ /* 0x000fe40000000f00 */
[----:B------:R-:W-:Y:S01]  /*8240*/  LOP3.LUT R13, RZ, R5, RZ, 0x33, !PT ;  /* 0x00000005ff0d7212 */ /* 0x000fe200078e33ff */
[----:B---3--:R-:W-:-:S07]  /*8250*/  VIADD R12, R12, 0xffffffff ;  /* 0xffffffff0c0c7836 */ /* 0x008fce0000000000 */
.L_x_203:
[----:B------:R-:W-:Y:S02]  /*8260*/  ISETP.NE.U32.AND P0, PT, RZ, UR14, PT ;  /* 0x0000000eff007c0c */ /* 0x000fe4000bf05070 */
[----:B------:R-:W-:Y:S02]  /*8270*/  R2UR UR11, R20 ;  /* 0x00000000140b72ca */ /* 0x000fe400000e0000 */
[----:B------:R-:W-:Y:S02]  /*8280*/  R2UR UR10, R7 ;  /* 0x00000000070a72ca */ /* 0x000fe400000e0000 */
[----:B------:R-:W-:-:S09]  /*8290*/  ISETP.NE.AND.EX P0, PT, RZ, UR15, PT, P0 ;  /* 0x0000000fff007c0c */ /* 0x000fd2000bf05300 */
[----:B------:R-:W-:Y:S02]  /*82a0*/  USHF.L.U32 UR11, UR11, 0x7, URZ ;  /* 0x000000070b0b7899 */ /* 0x000fe4000800063f */
[----:B------:R-:W-:Y:S02]  /*82b0*/  USHF.L.U32 UR10, UR10, 0x6, URZ ;  /* 0x000000060a0a7899 */ /* 0x000fe4000800063f */
[----:B--2---:R-:W-:Y:S10]  /*82c0*/  @!P0 BRA `(.L_x_184) ;  /* 0x00000000002c8947 */ /* 0x004ff40003800000 */
[----:B------:R-:W-:-:S04]  /*82d0*/  ISETP.NE.U32.AND P1, PT, RZ, UR22, PT ;  /* 0x00000016ff007c0c */ /* 0x000fc8000bf25070 */
[----:B------:R-:W-:-:S13]  /*82e0*/  ISETP.NE.AND.EX P1, PT, RZ, UR23, PT, P1 ;  /* 0x00000017ff007c0c */ /* 0x000fda000bf25310 */
[----:B------:R-:W-:Y:S05]  /*82f0*/  @!P1 BRA `(.L_x_185) ;  /* 0x0000000000189947 */ /* 0x000fea0003800000 */
[----:B------:R-:W1:Y:S01]  /*8300*/  LDC.64 R4, c[0x0][0x588] ;  /* 0x00016200ff047b82 */ /* 0x000e620000000a00 */
[----:B------:R-:W-:-:S04]  /*8310*/  IMAD R3, R6, UR14, RZ ;  /* 0x0000000e06037c24 */ /* 0x000fc8000f8e02ff */
[----:B-1----:R-:W-:-:S05]  /*8320*/  IMAD.WIDE R4, R3, 0x4, R4 ;  /* 0x0000000403047825 */ /* 0x002fca00078e0204 */
[----:B--2--5:R1:W5:Y:S01]  /*8330*/  LDG.E R8, desc[UR38][R4.64] ;  /* 0x0000002604087981 */ /* 0x024362000c1e1900 */
[----:B------:R-:W-:Y:S01]  /*8340*/  IMAD.MOV.U32 R3, RZ, RZ, 0x1 ;  /* 0x00000001ff037424 */ /* 0x000fe200078e00ff */
[----:B------:R-:W-:Y:S06]  /*8350*/  BRA `(.L_x_184) ;  /* 0x0000000000087947 */ /* 0x000fec0003800000 */
.L_x_185:
[----:B--2--5:R-:W3:Y:S01]  /*8360*/  LDC R8, c[0x0][0x580] ;  /* 0x00016000ff087b82 */ /* 0x024ee20000000800 */
[----:B------:R-:W-:-:S07]  /*8370*/  MOV R3, 0x1 ;  /* 0x0000000100037802 */ /* 0x000fce0000000f00 */
.L_x_184:
[----:B------:R-:W-:Y:S05]  /*8380*/  @!P0 BRA `(.L_x_186) ;  /* 0x00000000001c8947 */ /* 0x000fea0003800000 */
[----:B------:R-:W-:-:S13]  /*8390*/  LOP3.LUT P2, RZ, R3, 0xff, RZ, 0xc0, !PT ;  /* 0x000000ff03ff7812 */ /* 0x000fda000784c0ff */
[----:B-1----:R-:W1:Y:S02]  /*83a0*/  @!P2 LDC.64 R4, c[0x0][0x588] ;  /* 0x00016200ff04ab82 */ /* 0x002e640000000a00 */
[----:B-1----:R-:W-:-:S04]  /*83b0*/  @!P2 ISETP.NE.U32.AND P0, PT, R4, RZ, PT ;  /* 0x000000ff0400a20c */ /* 0x002fc80003f05070 */
[----:B------:R-:W-:Y:S02]  /*83c0*/  @!P2 ISETP.NE.AND.EX P1, PT, R5, RZ, PT, P0 ;  /* 0x000000ff0500a20c */ /* 0x000fe40003f25300 */
[----:B--23-5:R-:W-:Y:S02]  /*83d0*/  @P2 FSETP.EQ.AND P0, PT, R8, RZ, PT ;  /* 0x000000ff0800220b */ /* 0x02cfe40003f02000 */
[----:B------:R-:W-:Y:S01]  /*83e0*/  @!P2 PLOP3.LUT P0, PT, P1, PT, PT, 0x8, 0x0 ;  /* 0x000000000000a81c */ /* 0x000fe20000f0e170 */
[----:B------:R-:W-:-:S12]  /*83f0*/  BRA `(.L_x_187) ;  /* 0x0000000000047947 */ /* 0x000fd80003800000 */
.L_x_186:
[----:B--23-5:R-:W-:-:S13]  /*8400*/  FSETP.EQ.AND P0, PT, R8, RZ, PT ;  /* 0x000000ff0800720b */ /* 0x02cfda0003f02000 */
.L_x_187:
[----:B------:R-:W-:Y:S02]  /*8410*/  ISETP.NE.AND P2, PT, R11, 0x3, PT ;  /* 0x000000030b00780c */ /* 0x000fe40003f45270 */
[----:B------:R-:W-:-:S04]  /*8420*/  ELECT P1, URZ, PT ;  /* 0x00000000003f782f */ /* 0x000fc80003820000 */
[----:B------:R-:W-:-:S07]  /*8430*/  PLOP3.LUT P0, PT, P1, P0, PT, 0x20, 0x0 ;  /* 0x000000000000781c */ /* 0x000fce0000f00470 */
[----:B------:R-:W-:Y:S06]  /*8440*/  @!P2 BRA `(.L_x_188) ;  /* 0x000000000004a947 */ /* 0x000fec0003800000 */
[----:B------:R-:W-:Y:S01]  /*8450*/  BPT.TRAP 0x1 ;  /* 0x000000040000795c */ /* 0x000fe20000300000 */
.L_x_188:
[----:B------:R-:W2:Y:S01]  /*8460*/  S2UR UR43, SR_CgaCtaId ;  /* 0x00000000002b79c3 */ /* 0x000ea20000008800 */
[----:B------:R-:W-:Y:S01]  /*8470*/  UMOV UR4, 0x400 ;  /* 0x0000040000047882 */ /* 0x000fe20000000000 */
[----:B-1----:R-:W-:Y:S01]  /*8480*/  SHF.L.U32 R4, R9, 0x1f, RZ ;  /* 0x0000001f09047819 */ /* 0x002fe200000006ff */
[----:B--2---:R-:W-:-:S09]  /*8490*/  ULEA UR5, UR43, UR4, 0x18 ;  /* 0x000000042b057291 */ /* 0x004fd2000f8ec03f */
[----:B------:R-:W1:Y:S02]  /*84a0*/  SYNCS.PHASECHK.TRANS64.TRYWAIT P1, [UR5+0x120], R4 ;  /* 0x00012004ff0075a7 */ /* 0x000e640008020145 */
[----:B-1----:R-:W-:Y:S05]  /*84b0*/  @!P1 BRA `(.L_x_189) ;  /* 0x0000002000cc9947 */ /* 0x002fea0003800000 */
.L_x_245:
[----:B------:R-:W-:Y:S04]  /*84c0*/  BSSY B0, `(.L_x_190) ;  /* 0x000000e000007945 */ /* 0x000fe80003800000 */
[----:B------:R-:W-:Y:S05]  /*84d0*/  @!P0 BRA `(.L_x_191) ;  /* 0x0000000000308947 */ /* 0x000fea0003800000 */
[----:B------:R-:W-:Y:S01]  /*84e0*/  R2UR UR12, R6 ;  /* 0x00000000060c72ca */ /* 0x000fe200000e0000 */
[----:B------:R-:W-:Y:S02]  /*84f0*/  UIADD3 UR16, UP0, UR6, 0x3f0, URZ ;  /* 0x000003f006107890 */ /* 0x000fe4000ff1e03f */
[----:B------:R-:W-:Y:S02]  /*8500*/  UIADD3 UR8, UR5, 0x200, URZ ;  /* 0x0000020005087890 */ /* 0x000fe4000fffe03f */
[----:B------:R-:W-:Y:S02]  /*8510*/  UIADD3 UR9, UR5, 0x110, URZ ;  /* 0x0000011005097890 */ /* 0x000fe4000fffe03f */
[----:B------:R-:W-:Y:S01]  /*8520*/  UIADD3.X UR17, URZ, UR7, URZ, UP0, !UPT ;  /* 0x000000073f117290 */ /* 0x000fe200087fe43f */
[----:B------:R-:W-:Y:S01]  /*8530*/  UMOV UR18, 0x0 ;  /* 0x0000000000127882 */ /* 0x000fe20000000000 */
[----:B------:R-:W-:-:S07]  /*8540*/  UMOV UR19, 0x10000000 ;  /* 0x1000000000137882 */ /* 0x000fce0000000000 */
[----:B------:R2:W-:Y:S02]  /*8550*/  UTMALDG.3D [UR8], [UR16], desc[UR18] ;  /* 0x00001208100075b4 */ /* 0x0005e40008011000 */
[----:B--2---:R-:W-:Y:S05]  /*8560*/  @!P2 BRA `(.L_x_192) ;  /* 0x000000000004a947 */ /* 0x004fea0003800000 */
[----:B------:R-:W-:Y:S01]  /*8570*/  BPT.TRAP 0x1 ;  /* 0x000000040000795c */ /* 0x000fe20000300000 */
.L_x_192:
[----:B-1----:R-:W1:Y:S02]  /*8580*/  LDC R5, c[0x0][0x800] ;  /* 0x00020000ff057b82 */ /* 0x002e640000000800 */
[----:B-1----:R2:W-:Y:S02]  /*8590*/  SYNCS.ARRIVE.TRANS64.RED.A0TR RZ, [UR5+0x110], R5 ;  /* 0x00011005ffff79a7 */ /* 0x0025e40008300405 */
.L_x_191:
[----:B------:R-:W-:Y:S05]  /*85a0*/  BSYNC B0 ;  /* 0x0000000000007941 */ /* 0x000fea0003800000 */
.L_x_190:
[----:B------:R-:W-:Y:S05]  /*85b0*/  @!P2 BRA `(.L_x_193) ;  /* 0x000000000004a947 */ /* 0x000fea0003800000 */
[----:B------:R-:W-:Y:S01]  /*85c0*/  BPT.TRAP 0x1 ;  /* 0x000000040000795c */ /* 0x000fe20000300000 */
.L_x_193:
[----:B------:R-:W-:-:S04]  /*85d0*/  UIADD3 UR4, UR5, 0x110, URZ ;  /* 0x0000011005047890 */ /* 0x000fc8000fffe03f */
[----:B------:R-:W-:-:S09]  /*85e0*/  UPRMT UR4, UR43, 0x654, UR4 ;  /* 0x000006542b047896 */ /* 0x000fd20008000004 */
[----:B------:R-:W-:Y:S01]  /*85f0*/  SYNCS.ARRIVE.TRANS64.RED.A1T0 RZ, [UR4], RZ ;  /* 0x000000ffffff79a7 */ /* 0x000fe20008100404 */
[----:B------:R-:W-:Y:S05]  /*8600*/  @!P2 BRA `(.L_x_194) ;  /* 0x000000000004a947 */ /* 0x000fea0003800000 */
[----:B------:R-:W-:Y:S01]  /*8610*/  BPT.TRAP 0x1 ;  /* 0x000000040000795c */ /* 0x000fe20000300000 */
.L_x_194:
[----:B------:R-:W3:Y:S02]  /*8620*/  SYNCS.PHASECHK.TRANS64.TRYWAIT P1, [UR5+0x128], R4 ;  /* 0x00012804ff0075a7 */ /* 0x000ee40008020145 */
[----:B---3--:R-:W-:Y:S05]  /*8630*/  @!P1 BRA `(.L_x_195) ;  /* 0x0000002000849947 */ /* 0x008fea0003800000 */
.L_x_246:
[----:B------:R-:W-:Y:S04]  /*8640*/  BSSY B0, `(.L_x_196) ;  /* 0x0000010000007945 */ /* 0x000fe80003800000 */
[----:B------:R-:W-:Y:S05]  /*8650*/  @!P0 BRA `(.L_x_197) ;  /* 0x0000000000388947 */ /* 0x000fea0003800000 */
[----:B------:R-:W-:Y:S01]  /*8660*/  R2UR UR20, R6 ;  /* 0x00000000061472ca */ /* 0x000fe200000e0000 */
[----:B------:R-:W-:Y:S02]  /*8670*/  UIADD3 UR8, UP0, UR6, 0x3f0, URZ ;  /* 0x000003f006087890 */ /* 0x000fe4000ff1e03f */
[----:B------:R-:W-:Y:S02]  /*8680*/  UIADD3 UR18, UR10, 0x20, URZ ;  /* 0x000000200a127890 */ /* 0x000fe4000fffe03f */
[----:B------:R-:W-:Y:S02]  /*8690*/  UIADD3 UR16, UR5, 0x1200, URZ ;  /* 0x0000120005107890 */ /* 0x000fe4000fffe03f */
[----:B------:R-:W-:Y:S02]  /*86a0*/  UIADD3 UR17, UR5, 0x118, URZ ;  /* 0x0000011805117890 */ /* 0x000fe4000fffe03f */
[----:B------:R-:W-:Y:S01]  /*86b0*/  UIADD3.X UR9, URZ, UR7, URZ, UP0, !UPT ;  /* 0x000000073f097290 */ /* 0x000fe200087fe43f */
[----:B------:R-:W-:Y:S01]  /*86c0*/  UMOV UR12, 0x0 ;  /* 0x00000000000c7882 */ /* 0x000fe20000000000 */
[----:B------:R-:W-:Y:S01]  /*86d0*/  UMOV UR13, 0x10000000 ;  /* 0x10000000000d7882 */ /* 0x000fe20000000000 */
[----:B------:R-:W-:-:S06]  /*86e0*/  UMOV UR19, UR11 ;  /* 0x0000000b00137c82 */ /* 0x000fcc0008000000 */
[----:B------:R3:W-:Y:S02]  /*86f0*/  UTMALDG.3D [UR16], [UR8], desc[UR12] ;  /* 0x00000c10080075b4 */ /* 0x0007e40008011000 */
[----:B---3--:R-:W-:Y:S05]  /*8700*/  @!P2 BRA `(.L_x_198) ;  /* 0x000000000004a947 */ /* 0x008fea0003800000 */
[----:B------:R-:W-:Y:S01]  /*8710*/  BPT.TRAP 0x1 ;  /* 0x000000040000795c */ /* 0x000fe20000300000 */
.L_x_198:
[----:B-1----:R-:W1:Y:S02]  /*8720*/  LDC R4, c[0x0][0x800] ;  /* 0x00020000ff047b82 */ /* 0x002e640000000800 */
[----:B-1----:R3:W-:Y:S02]  /*8730*/  SYNCS.ARRIVE.TRANS64.RED.A0TR RZ, [UR5+0x118], R4 ;  /* 0x00011804ffff79a7 */ /* 0x0027e40008300405 */
.L_x_197:
[----:B------:R-:W-:Y:S05]  /*8740*/  BSYNC B0 ;  /* 0x0000000000007941 */ /* 0x000fea0003800000 */
.L_x_196:
[----:B------:R-:W-:Y:S05]  /*8750*/  @!P2 BRA `(.L_x_199) ;  /* 0x000000000004a947 */ /* 0x000fea0003800000 */
[----:B------:R-:W-:Y:S01]  /*8760*/  BPT.TRAP 0x1 ;  /* 0x000000040000795c */ /* 0x000fe20000300000 */
.L_x_199:
[----:B------:R-:W-:Y:S01]  /*8770*/  IADD3 R16, P0, R16, UR36, RZ ;  /* 0x0000002410107c10 */ /* 0x000fe2000ff1e0ff */
[----:B------:R-:W-:Y:S01]  /*8780*/  UIADD3 UR4, UR5, 0x118, URZ ;  /* 0x0000011805047890 */ /* 0x000fe2000fffe03f */
[----:B------:R-:W-:Y:S01]  /*8790*/  LOP3.LUT R9, R9, 0x1, RZ, 0x3c, !PT ;  /* 0x0000000109097812 */ /* 0x000fe200078e3cff */
[----:B------:R-:W-:Y:S01]  /*87a0*/  IMAD.MOV.U32 R20, RZ, RZ, -0x1 ;  /* 0xffffffffff147424 */ /* 0x000fe200078e00ff */
[----:B------:R-:W-:Y:S01]  /*87b0*/  IADD3.X R17, R17, UR42, RZ, P0, !PT ;  /* 0x0000002a11117c10 */ /* 0x000fe200087fe4ff */
[----:B------:R-:W-:Y:S01]  /*87c0*/  UPRMT UR4, UR43, 0x654, UR4 ;  /* 0x000006542b047896 */ /* 0x000fe20008000004 */
[----:B------:R-:W-:Y:S01]  /*87d0*/  ISETP.GE.U32.AND P0, PT, R16, UR24, PT ;  /* 0x0000001810007c0c */ /* 0x000fe2000bf06070 */
[----:B------:R-:W-:Y:S01]  /*87e0*/  IMAD.MOV.U32 R7, RZ, RZ, -0x1 ;  /* 0xffffffffff077424 */ /* 0x000fe200078e00ff */
[----:B-1-3--:R-:W-:Y:S02]  /*87f0*/  PRMT R4, RZ, 0x7610, R4 ;  /* 0x00007610ff047816 */ /* 0x00afe40000000004 */
[----:B------:R-:W-:-:S02]  /*8800*/  ISETP.GE.U32.AND.EX P0, PT, R17, UR25, PT, P0 ;  /* 0x0000001911007c0c */ /* 0x000fc4000bf06100 */
[----:B------:R-:W-:Y:S02]  /*8810*/  MOV R6, 0xffffffff ;  /* 0xffffffff00067802 */ /* 0x000fe40000000f00 */
[----:B------:R-:W-:Y:S09]  /*8820*/  SYNCS.ARRIVE.TRANS64.RED.A1T0 RZ, [UR4], RZ ;  /* 0x000000ffffff79a7 */ /* 0x000ff20008100404 */
[----:B------:R-:W-:Y:S05]  /*8830*/  @P0 BRA `(.L_x_200) ;  /* 0x0000000400580947 */ /* 0x000fea0003800000 */
[----:B------:R-:W1:Y:S01]  /*8840*/  S2R R18, SR_CTAID.X ;  /* 0x0000000000127919 */ /* 0x000e620000002500 */
[----:B------:R-:W3:Y:S01]  /*8850*/  LDC.64 R14, c[0x0][0x8d0] ;  /* 0x00023400ff0e7b82 */ /* 0x000ee20000000a00 */
[----:B------:R-:W-:Y:S01]  /*8860*/  ULDC UR4, c[0x0][0x150] ;  /* 0x0000540000047ab9 */ /* 0x000fe20000000800 */
[----:B------:R-:W-:Y:S01]  /*8870*/  MOV R22, R17 ;  /* 0x0000001100167202 */ /* 0x000fe20000000f00 */
[----:B------:R-:W4:Y:S05]  /*8880*/  S2R R20, SR_CTAID.Y ;  /* 0x0000000000147919 */ /* 0x000f2a0000002600 */
[----:B--2---:R-:W2:Y:S08]  /*8890*/  LDC R5, c[0x0][0x144] ;  /* 0x00005100ff057b82 */ /* 0x004eb00000000800 */
[----:B------:R-:W2:Y:S01]  /*88a0*/  LDC R21, c[0x0][0x8d8] ;  /* 0x00023600ff157b82 */ /* 0x000ea20000000800 */
[----:B---3--:R-:W-:-:S04]  /*88b0*/  ISETP.NE.U32.AND P0, PT, R14, RZ, PT ;  /* 0x000000ff0e00720c */ /* 0x008fc80003f05070 */
[----:B------:R-:W-:Y:S02]  /*88c0*/  ISETP.NE.AND.EX P0, PT, R15, RZ, PT, P0 ;  /* 0x000000ff0f00720c */ /* 0x000fe40003f05300 */
[----:B-1----:R-:W-:Y:S02]  /*88d0*/  I2FP.F32.U32 R4, R18 ;  /* 0x0000001200047245 */ /* 0x002fe40000201000 */
[----:B----4-:R-:W-:-:S03]  /*88e0*/  I2FP.F32.U32 R23, R20 ;  /* 0x0000001400177245 */ /* 0x010fc60000201000 */
[----:B------:R-:W-:-:S06]  /*88f0*/  FMUL R4, R4, UR4 ;  /* 0x0000000404047c20 */ /* 0x000fcc0008400000 */
[----:B------:R-:W1:Y:S02]  /*8900*/  F2I.U32.TRUNC.NTZ R4, R4 ;  /* 0x0000000400047305 */ /* 0x000e64000020f000 */
[----:B-1----:R-:W-:-:S04]  /*8910*/  IMAD.MOV R6, RZ, RZ, -R4 ;  /* 0x000000ffff067224 */ /* 0x002fc800078e0a04 */
[----:B--2---:R-:W-:Y:S02]  /*8920*/  IMAD R18, R5, R6, R18 ;  /* 0x0000000605127224 */ /* 0x004fe400078e0212 */
[----:B------:R-:W-:Y:S01]  /*8930*/  IMAD.MOV.U32 R6, RZ, RZ, R16 ;  /* 0x000000ffff067224 */ /* 0x000fe200078e0010 */
[----:B------:R-:W-:Y:S06]  /*8940*/  @!P0 BRA `(.L_x_201) ;  /* 0x0000000000308947 */ /* 0x000fec0003800000 */
[----:B------:R-:W1:Y:S02]  /*8950*/  LDC R5, c[0x0][0x8dc] ;  /* 0x00023700ff057b82 */ /* 0x000e640000000800 */
[----:B-1----:R-:W-:-:S05]  /*8960*/  IADD3 R5, P0, R16, R5, RZ ;  /* 0x0000000510057210 */ /* 0x002fca0007f1e0ff */
[----:B------:R-:W-:-:S04]  /*8970*/  IMAD.X R19, RZ, RZ, R17, P0 ;  /* 0x000000ffff137224 */ /* 0x000fc800000e0611 */
[----:B------:R-:W-:-:S04]  /*8980*/  IMAD.WIDE.U32 R6, R19, R14, RZ ;  /* 0x0000000e13067225 */ /* 0x000fc800078e00ff */
[----:B------:R-:W-:-:S04]  /*8990*/  IMAD.WIDE.U32 R6, P0, R5, R15, R6 ;  /* 0x0000000f05067225 */ /* 0x000fc80007800006 */
[----:B------:R-:W-:Y:S01]  /*89a0*/  IMAD.WIDE.U32 R4, R5, R14, RZ ;  /* 0x0000000e05047225 */ /* 0x000fe200078e00ff */
[----:B------:R-:W-:-:S04]  /*89b0*/  MOV R4, R7 ;  /* 0x0000000700047202 */ /* 0x000fc80000000f00 */
[----:B------:R-:W-:Y:S01]  /*89c0*/  IADD3 RZ, P1, R5, R6, RZ ;  /* 0x0000000605ff7210 */ /* 0x000fe20007f3e0ff */
[----:B------:R-:W-:-:S04]  /*89d0*/  IMAD.X R5, RZ, RZ, RZ, P0 ;  /* 0x000000ffff057224 */ /* 0x000fc800000e06ff */
[----:B------:R-:W-:-:S04]  /*89e0*/  IMAD.WIDE.U32.X R4, R19, R15, R4, P1 ;  /* 0x0000000f13047225 */ /* 0x000fc800008e0404 */
[----:B------:R-:W-:Y:S02]  /*89f0*/  IMAD.MOV.U32 R6, RZ, RZ, R4 ;  /* 0x000000ffff067224 */ /* 0x000fe400078e0004 */
[----:B------:R-:W-:-:S07]  /*8a00*/  IMAD.MOV.U32 R22, RZ, RZ, R5 ;  /* 0x000000ffff167224 */ /* 0x000fce00078e0005 */
.L_x_201:
[----:B------:R-:W-:Y:S01]  /*8a10*/  ULDC UR4, c[0x0][0x154] ;  /* 0x0000550000047ab9 */ /* 0x000fe20000000800 */
[----:B------:R-:W1:Y:S01]  /*8a20*/  LDC R7, c[0x0][0x148] ;  /* 0x00005200ff077b82 */ /* 0x000e620000000800 */
[----:B------:R-:W-:Y:S01]  /*8a30*/  FMUL R14, R23, UR4 ;  /* 0x00000004170e7c20 */ /* 0x000fe20008400000 */
[----:B------:R-:W-:Y:S02]  /*8a40*/  ISETP.NE.AND P2, PT, R2, 0x1, PT ;  /* 0x000000010200780c */ /* 0x000fe40003f45270 */
[-CC-:B------:R-:W-:Y:S02]  /*8a50*/  SHF.R.U64 R19, R6, R21.reuse, R22.reuse ;  /* 0x0000001506137219 */ /* 0x180fe40000001216 */
[----:B------:R-:W-:Y:S01]  /*8a60*/  SHF.R.U32.HI R21, RZ, R21, R22 ;  /* 0x00000015ff157219 */ /* 0x000fe20000011616 */
[----:B------:R-:W2:Y:S01]  /*8a70*/  F2I.U32.TRUNC.NTZ R14, R14 ;  /* 0x0000000e000e7305 */ /* 0x000ea2000020f000 */
[----:B------:R-:W3:Y:S01]  /*8a80*/  LDC.64 R4, c[0x0][0x8c8] ;  /* 0x00023200ff047b82 */ /* 0x000ee20000000a00 */
[----:B------:R-:W-:-:S04]  /*8a90*/  IADD3 R23, P0, RZ, -R19, RZ ;  /* 0x80000013ff177210 */ /* 0x000fc80007f1e0ff */
[----:B------:R-:W-:-:S03]  /*8aa0*/  IADD3.X R21, RZ, ~R21, RZ, P0, !PT ;  /* 0x80000015ff157210 */ /* 0x000fc600007fe4ff */
[----:B------:R-:W4:Y:S01]  /*8ab0*/  LDC R22, c[0x0][0x8c0] ;  /* 0x00023000ff167b82 */ /* 0x000f220000000800 */
[----:B--2---:R-:W-:-:S07]  /*8ac0*/  IMAD.MOV R15, RZ, RZ, -R14 ;  /* 0x000000ffff0f7224 */ /* 0x004fce00078e0a0e */
[----:B------:R-:W2:Y:S01]  /*8ad0*/  LDC R26, c[0x0][0x8f0] ;  /* 0x00023c00ff1a7b82 */ /* 0x000ea20000000800 */
[----:B-1----:R-:W-:-:S07]  /*8ae0*/  @P2 IMAD R18, R7, R15, R20 ;  /* 0x0000000f07122224 */ /* 0x002fce00078e0214 */
[----:B------:R-:W1:Y:S01]  /*8af0*/  LDC.64 R14, c[0x0][0x8e8] ;  /* 0x00023a00ff0e7b82 */ /* 0x000e620000000a00 */
[----:B---3--:R-:W-:-:S04]  /*8b00*/  IMAD R6, R21, R4, RZ ;  /* 0x0000000415067224 */ /* 0x008fc800078e02ff */
[C---:B------:R-:W-:Y:S02]  /*8b10*/  IMAD R7, R23.reuse, R5, R6 ;  /* 0x0000000517077224 */ /* 0x040fe400078e0206 */
[----:B------:R-:W-:Y:S01]  /*8b20*/  IMAD.WIDE.U32 R4, R23, R4, R16 ;  /* 0x0000000417047225 */ /* 0x000fe200078e0010 */
[----:B------:R-:W3:Y:S03]  /*8b30*/  LDC R21, c[0x0][0x8b0] ;  /* 0x00022c00ff157b82 */ /* 0x000ee60000000800 */
[----:B------:R-:W-:-:S05]  /*8b40*/  IMAD.IADD R5, R5, 0x1, R7 ;  /* 0x0000000105057824 */ /* 0x000fca00078e0207 */
[----:B------:R-:W5:Y:S01]  /*8b50*/  LDC R6, c[0x0][0x900] ;  /* 0x00024000ff067b82 */ /* 0x000f620000000800 */
[-CC-:B----4-:R-:W-:Y:S02]  /*8b60*/  SHF.R.U64 R25, R4, R22.reuse, R5.reuse ;  /* 0x0000001604197219 */ /* 0x190fe40000001205 */
[----:B------:R-:W-:-:S05]  /*8b70*/  SHF.R.U32.HI R4, RZ, R22, R5 ;  /* 0x00000016ff047219 */ /* 0x000fca0000011605 */
[----:B------:R-:W4:Y:S01]  /*8b80*/  LDC R22, c[0x0][0x8e0] ;  /* 0x00023800ff167b82 */ /* 0x000f220000000800 */
[----:B-1----:R-:W-:-:S04]  /*8b90*/  ISETP.NE.U32.AND P0, PT, R14, RZ, PT ;  /* 0x000000ff0e00720c */ /* 0x002fc80003f05070 */
[----:B------:R-:W-:-:S03]  /*8ba0*/  ISETP.NE.AND.EX P0, PT, R15, RZ, PT, P0 ;  /* 0x000000ff0f00720c */ /* 0x000fc60003f05300 */
[----:B------:R-:W1:Y:S01]  /*8bb0*/  LDC R23, c[0x0][0x8b8] ;  /* 0x00022e00ff177b82 */ /* 0x000e620000000800 */
[-CC-:B---3--:R-:W-:Y:S02]  /*8bc0*/  SHF.R.U32.HI R5, RZ, R21.reuse, R4.reuse ;  /* 0x00000015ff057219 */ /* 0x188fe40000011604 */
[----:B------:R-:W-:-:S05]  /*8bd0*/  SHF.R.U64 R24, R25, R21, R4 ;  /* 0x0000001519187219 */ /* 0x000fca0000001204 */
[----:B------:R-:W3:Y:S01]  /*8be0*/  LDC R20, c[0x0][0x8a8] ;  /* 0x00022a00ff147b82 */ /* 0x000ee20000000800 */
[-CC-:B-----5:R-:W-:Y:S02]  /*8bf0*/  SHF.R.U32.HI R27, RZ, R6.reuse, R5.reuse ;  /* 0x00000006ff1b7219 */ /* 0x1a0fe40000011605 */
[----:B------:R-:W-:-:S03]  /*8c00*/  SHF.R.U64 R21, R24, R6, R5 ;  /* 0x0000000618157219 */ /* 0x000fc60000001205 */
[----:B------:R-:W-:Y:S01]  /*8c10*/  IMAD.MOV.U32 R5, RZ, RZ, R27 ;  /* 0x000000ffff057224 */ /* 0x000fe200078e001b */
[----:B------:R-:W-:Y:S01]  /*8c20*/  MOV R4, R21 ;  /* 0x0000001500047202 */ /* 0x000fe20000000f00 */
[----:B--2---:R-:W-:Y:S06]  /*8c30*/  @!P0 BRA `(.L_x_202) ;  /* 0x0000000000288947 */ /* 0x004fec0003800000 */
[----:B------:R-:W2:Y:S02]  /*8c40*/  LDC R4, c[0x0][0x8f4] ;  /* 0x00023d00ff047b82 */ /* 0x000ea40000000800 */
[----:B--2---:R-:W-:-:S05]  /*8c50*/  IADD3 R5, P0, R21, R4, RZ ;  /* 0x0000000415057210 */ /* 0x004fca0007f1e0ff */
[----:B------:R-:W-:-:S04]  /*8c60*/  IMAD.X R27, RZ, RZ, R27, P0 ;  /* 0x000000ffff1b7224 */ /* 0x000fc800000e061b */
[----:B------:R-:W-:-:S04]  /*8c70*/  IMAD.WIDE.U32 R6, R27, R14, RZ ;  /* 0x0000000e1b067225 */ /* 0x000fc800078e00ff */
[----:B------:R-:W-:-:S04]  /*8c80*/  IMAD.WIDE.U32 R6, P0, R5, R15, R6 ;  /* 0x0000000f05067225 */ /* 0x000fc80007800006 */
[----:B------:R-:W-:-:S04]  /*8c90*/  IMAD.WIDE.U32 R4, R5, R14, RZ ;  /* 0x0000000e05047225 */ /* 0x000fc800078e00ff */
[----:B------:R-:W-:Y:S01]  /*8ca0*/  IMAD.MOV.U32 R4, RZ, RZ, R7 ;  /* 0x000000ffff047224 */ /* 0x000fe200078e0007 */
[----:B------:R-:W-:Y:S02]  /*8cb0*/  IADD3 RZ, P1, R5, R6, RZ ;  /* 0x0000000605ff7210 */ /* 0x000fe40007f3e0ff */
[----:B------:R-:W-:-:S03]  /*8cc0*/  IADD3.X R5, RZ, RZ, RZ, P0, !PT ;  /* 0x000000ffff057210 */ /* 0x000fc600007fe4ff */
[----:B------:R-:W-:-:S08]  /*8cd0*/  IMAD.WIDE.U32.X R4, R27, R15, R4, P1 ;  /* 0x0000000f1b047225 */ /* 0x000fd000008e0404 */
.L_x_202:
[----:B------:R-:W-:Y:S01]  /*8ce0*/  SHF.R.U64 R26, R4, R26, R5 ;  /* 0x0000001a041a7219 */ /* 0x000fe20000001205 */
[----:B------:R-:W-:Y:S01]  /*8cf0*/  IMAD.MOV.U32 R6, RZ, RZ, R19 ;  /* 0x000000ffff067224 */ /* 0x000fe200078e0013 */
[----:B------:R-:W-:Y:S02]  /*8d00*/  LOP3.LUT R5, R24, R13, RZ, 0xc0, !PT ;  /* 0x0000000d18057212 */ /* 0x000fe400078ec0ff */
[----:B------:R-:W-:Y:S01]  /*8d10*/  LOP3.LUT R25, R25, R12, RZ, 0xc0, !PT ;  /* 0x0000000c19197212 */ /* 0x000fe200078ec0ff */
[----:B------:R-:W-:Y:S02]  /*8d20*/  IMAD.MOV R4, RZ, RZ, -R26 ;  /* 0x000000ffff047224 */ /* 0x000fe400078e0a1a */
[----:B------:R-:W-:Y:S02]  /*8d30*/  IMAD R5, R10, R26, R5 ;  /* 0x0000001a0a057224 */ /* 0x000fe400078e0205 */
[----:B----4-:R-:W-:Y:S01]  /*8d40*/  IMAD R21, R4, R22, R21 ;  /* 0x0000001604157224 */ /* 0x010fe200078e0215 */
[----:B------:R-:W-:Y:S01]  /*8d50*/  MOV R4, 0x1 ;  /* 0x0000000100047802 */ /* 0x000fe20000000f00 */
[----:B-1----:R-:W-:-:S02]  /*8d60*/  IMAD R18, R5, R23, R18 ;  /* 0x0000001705127224 */ /* 0x002fc400078e0212 */
[----:B---3--:R-:W-:-:S05]  /*8d70*/  IMAD R21, R21, R20, R25 ;  /* 0x0000001415157224 */ /* 0x008fca00078e0219 */
[----:B------:R-:W-:Y:S02]  /*8d80*/  SEL R7, R21, R18, !P2 ;  /* 0x0000001215077207 */ /* 0x000fe40005000000 */
[----:B------:R-:W-:-:S07]  /*8d90*/  SEL R20, R18, R21, !P2 ;  /* 0x0000001512147207 */ /* 0x000fce0005000000 */
.L_x_200:
[----:B------:R-:W-:-:S13]  /*8da0*/  LOP3.LUT P0, RZ, R4, 0xff, RZ, 0xc0, !PT ;  /* 0x000000ff04ff7812 */ /* 0x000fda000780c0ff */
[----:B------:R-:W-:Y:S05]  /*8db0*/  @P0 BRA `(.L_x_203) ;  /* 0xfffffff400280947 */ /* 0x000fea000383ffff */
.L_x_183:
[----:B------:R-:W-:Y:S01]  /*8dc0*/  ELECT P0, URZ, PT ;  /* 0x00000000003f782f */ /* 0x000fe20003800000 */
[----:B------:R-:W-:-:S12]  /*8dd0*/  BSSY B0, `(.L_x_204) ;  /* 0x0000013000007945 */ /* 0x000fd80003800000 */
[----:B------:R-:W-:Y:S05]  /*8de0*/  @!P0 BRA `(.L_x_205) ;  /* 0x0000000000448947 */ /* 0x000fea0003800000 */
[----:B------:R-:W-:-:S04]  /*8df0*/  LOP3.LUT R0, R0, 0x2, RZ, 0xfc, !PT ;  /* 0x0000000200007812 */ /* 0x000fc800078efcff */
[----:B------:R-:W-:-:S13]  /*8e00*/  ISETP.NE.AND P1, PT, R0, 0x3, PT ;  /* 0x000000030000780c */ /* 0x000fda0003f25270 */
[----:B------:R-:W-:Y:S05]  /*8e10*/  @!P1 BRA `(.L_x_206) ;  /* 0x0000000000049947 */ /* 0x000fea0003800000 */
[----:B------:R-:W-:Y:S01]  /*8e20*/  BPT.TRAP 0x1 ;  /* 0x000000040000795c */ /* 0x000fe20000300000 */
.L_x_206:
[----:B------:R-:W-:Y:S01]  /*8e30*/  IMAD.U32 R3, RZ, RZ, UR43 ;  /* 0x0000002bff037e24 */ /* 0x000fe2000f8e00ff */
[----:B------:R-:W-:Y:S02]  /*8e40*/  MOV R2, 0x400 ;  /* 0x0000040000027802 */ /* 0x000fe40000000f00 */
[----:B------:R-:W-:Y:S02]  /*8e50*/  SHF.L.U32 R0, R9, 0x1f, RZ ;  /* 0x0000001f09007819 */ /* 0x000fe400000006ff */
[----:B------:R-:W-:-:S04]  /*8e60*/  LEA R3, R3, R2, 0x18 ;  /* 0x0000000203037211 */ /* 0x000fc800078ec0ff */
[----:B------:R-:W1:Y:S02]  /*8e70*/  SYNCS.PHASECHK.TRANS64.TRYWAIT P0, [R3+URZ+0x120], R0 ;  /* 0x00012000030075a7 */ /* 0x000e64000800017f */
[----:B-1----:R-:W-:Y:S05]  /*8e80*/  @!P0 BRA `(.L_x_207) ;  /* 0x0000001800888947 */ /* 0x002fea0003800000 */
.L_x_247:
[----:B------:R-:W-:Y:S05]  /*8e90*/  @!P1 BRA `(.L_x_208) ;  /* 0x0000000000049947 */ /* 0x000fea0003800000 */
[----:B------:R-:W-:Y:S01]  /*8ea0*/  BPT.TRAP 0x1 ;  /* 0x000000040000795c */ /* 0x000fe20000300000 */
.L_x_208:
[----:B-1----:R-:W-:-:S07]  /*8eb0*/  SHF.L.U32 R0, R9, 0x1f, RZ ;  /* 0x0000001f09007819 */ /* 0x002fce00000006ff */
.L_x_209:
[----:B-1----:R1:W3:Y:S02]  /*8ec0*/  SYNCS.PHASECHK.TRANS64.TRYWAIT P0, [R3+URZ+0x128], R0 ;  /* 0x00012800030075a7 */ /* 0x0022e4000800017f */
[----:B---3--:R-:W-:Y:S05]  /*8ed0*/  @!P0 NANOSLEEP.SYNCS 0x989680 ;  /* 0x009896800000895d */ /* 0x008fea0003900000 */
[----:B------:R-:W3:Y:S02]  /*8ee0*/  @!P0 SYNCS.PHASECHK.TRANS64 P0, [R3+URZ+0x128], R0 ;  /* 0x00012800030085a7 */ /* 0x000ee4000800007f */
[----:B---3--:R-:W-:Y:S05]  /*8ef0*/  @!P0 BRA `(.L_x_209) ;  /* 0xfffffffc00f08947 */ /* 0x008fea000383ffff */
.L_x_205:
[----:B------:R-:W-:Y:S05]  /*8f00*/  BSYNC B0 ;  /* 0x0000000000007941 */ /* 0x000fea0003800000 */
.L_x_204:
[----:B------:R-:W-:Y:S05]  /*8f10*/  EXIT ;  /* 0x000000000000794d */ /* 0x000fea0003800000 */
.L_x_178:
[----:B------:R-:W-:Y:S01]  /*8f20*/  LOP3.LUT P0, RZ, R12, 0xff, RZ, 0xc0, !PT ;  /* 0x000000ff0cff7812 */ /* 0x000fe2000780c0ff */
[----:B------:R-:W-:Y:S01]  /*8f30*/  IMAD.MOV.U32 R12, RZ, RZ, RZ ;  /* 0x000000ffff0c7224 */ /* 0x000fe200078e00ff */
[----:B------:R-:W-:-:S11]  /*8f40*/  MOV R0, 0x1 ;  /* 0x0000000100007802 */ /* 0x000fd60000000f00 */
[----:B------:R-:W-:Y:S05]  /*8f50*/  @!P0 BRA `(.L_x_210) ;  /* 0x0000000c00208947 */ /* 0x000fea0003800000 */
[----:B------:R-:W1:Y:S01]  /*8f60*/  LDC R0, c[0x0][0x28c] ;  /* 0x0000a300ff007b82 */ /* 0x000e620000000800 */
[----:B------:R-:W-:Y:S01]  /*8f70*/  ULDC UR7, c[0x0][0x900] ;  /* 0x0002400000077ab9 */ /* 0x000fe20000000800 */
[----:B------:R-:W-:Y:S01]  /*8f80*/  UMOV UR8, 0xffffffff ;  /* 0xffffffff00087882 */ /* 0x000fe20000000000 */
[----:B------:R-:W-:Y:S01]  /*8f90*/  BSSY B0, `(.L_x_210) ;  /* 0x00000c4000007945 */ /* 0x000fe20003800000 */
[----:B------:R-:W-:Y:S01]  /*8fa0*/  USHF.L.U32 UR4, UR43, 0x5, URZ ;  /* 0x000000052b047899 */ /* 0x000fe2000800063f */
[----:B------:R-:W-:Y:S01]  /*8fb0*/  MOV R10, 0x1 ;  /* 0x00000001000a7802 */ /* 0x000fe20000000f00 */
[----:B------:R-:W-:Y:S01]  /*8fc0*/  USHF.L.U32 UR5, UR43, 0xb, URZ ;  /* 0x0000000b2b057899 */ /* 0x000fe2000800063f */
[----:B------:R-:W-:Y:S01]  /*8fd0*/  LOP3.LUT R9, R19, 0x2, RZ, 0xfc, !PT ;  /* 0x0000000213097812 */ /* 0x000fe200078efcff */
[----:B------:R-:W-:Y:S01]  /*8fe0*/  USHF.L.U32 UR8, UR8, UR7, URZ ;  /* 0x0000000708087299 */ /* 0x000fe2000800063f */
[----:B------:R-:W-:Y:S01]  /*8ff0*/  IMAD.MOV.U32 R12, RZ, RZ, RZ ;  /* 0x000000ffff0c7224 */ /* 0x000fe200078e00ff */
[----:B------:R-:W-:Y:S01]  /*9000*/  ULDC UR6, c[0x0][0x8a8] ;  /* 0x00022a0000067ab9 */ /* 0x000fe20000000800 */
[----:B------:R-:W-:Y:S01]  /*9010*/  UMOV UR9, 0x1 ;  /* 0x0000000100097882 */ /* 0x000fe20000000000 */
[----:B------:R-:W-:-:S02]  /*9020*/  ULOP3.LUT UR4, UR4, 0x20, URZ, 0xc0, !UPT ;  /* 0x0000002004047892 */ /* 0x000fc4000f8ec03f */
[----:B------:R-:W-:Y:S02]  /*9030*/  ULOP3.LUT UR5, UR5, 0x800, URZ, 0xc0, !UPT ;  /* 0x0000080005057892 */ /* 0x000fe4000f8ec03f */
[----:B------:R-:W-:Y:S02]  /*9040*/  UIADD3 UR6, UR6, -0x1, URZ ;  /* 0xffffffff06067890 */ /* 0x000fe4000fffe03f */
[----:B------:R-:W-:Y:S02]  /*9050*/  USHF.L.U32 UR19, UR9, UR7, URZ ;  /* 0x0000000709137299 */ /* 0x000fe4000800063f */
[----:B------:R-:W-:Y:S01]  /*9060*/  ULOP3.LUT UR18, URZ, UR8, URZ, 0x33, !UPT ;  /* 0x000000083f127292 */ /* 0x000fe2000f8e333f */
[----:B------:R-:W-:Y:S01]  /*9070*/  ULDC.64 UR22, c[0x0][0x198] ;  /* 0x0000660000167ab9 */ /* 0x000fe20000000a00 */
[----:B-1----:R-:W-:-:S05]  /*9080*/  VIADD R0, R0, 0x3f ;  /* 0x0000003f00007836 */ /* 0x002fca0000000000 */
[----:B------:R-:W-:-:S04]  /*9090*/  SHF.R.S32.HI R3, RZ, 0x1f, R0 ;  /* 0x0000001fff037819 */ /* 0x000fc80000011400 */
[----:B------:R-:W-:Y:S01]  /*90a0*/  LEA.HI R3, R3, R0, RZ, 0x6 ;  /* 0x0000000003037211 */ /* 0x000fe200078f30ff */
[----:B------:R-:W-:-:S03]  /*90b0*/  IMAD.MOV.U32 R0, RZ, RZ, 0x1 ;  /* 0x00000001ff007424 */ /* 0x000fc600078e00ff */
[----:B------:R-:W-:-:S04]  /*90c0*/  SHF.R.S32.HI R3, RZ, 0x6, R3 ;  /* 0x00000006ff037819 */ /* 0x000fc80000011403 */
[----:B------:R-:W-:-:S07]  /*90d0*/  IADD3 R8, R3, 0x1, RZ ;  /* 0x0000000103087810 */ /* 0x000fce0007ffe0ff */
.L_x_221:
[----:B------:R-:W-:-:S03]  /*90e0*/  UMOV UR7, 0xffffffff ;  /* 0xffffffff00077882 */ /* 0x000fc60000000000 */
[----:B------:R-:W-:Y:S05]  /*90f0*/  BRA.DIV UR7, `(.L_x_211) ;  /* 0x0000001a07007947 */ /* 0x000fea000b800000 */
[----:B------:R-:W-:-:S13]  /*9100*/  ELECT P6, URZ, PT ;  /* 0x00000000003f782f */ /* 0x000fda00038c0000 */
.L_x_250:
[----:B------:R-:W1:Y:S01]  /*9110*/  LDC R4, c[0x0][0x28c] ;  /* 0x0000a300ff047b82 */ /* 0x000e620000000800 */
[----:B------:R-:W-:Y:S01]  /*9120*/  BSSY B1, `(.L_x_212) ;  /* 0x0000038000017945 */ /* 0x000fe20003800000 */
[----:B-1----:R-:W-:-:S13]  /*9130*/  ISETP.LT.OR P6, PT, R4, 0x1, !P6 ;  /* 0x000000010400780c */ /* 0x002fda00077c1670 */
[----:B------:R-:W-:Y:S05]  /*9140*/  @P6 BRA `(.L_x_213) ;  /* 0x0000000000d46947 */ /* 0x000fea0003800000 */
[----:B------:R-:W-:Y:S01]  /*9150*/  LEA R15, R7, UR4, 0x6 ;  /* 0x00000004070f7c11 */ /* 0x000fe2000f8e30ff */
[----:B------:R-:W-:Y:S01]  /*9160*/  IMAD.SHL.U32 R20, R20, 0x80, RZ ;  /* 0x0000008014147824 */ /* 0x000fe200078e00ff */
[----:B------:R-:W-:Y:S01]  /*9170*/  MOV R21, RZ ;  /* 0x000000ff00157202 */ /* 0x000fe20000000f00 */
[----:B------:R-:W-:Y:S01]  /*9180*/  IMAD.MOV.U32 R4, RZ, RZ, R8 ;  /* 0x000000ffff047224 */ /* 0x000fe200078e0008 */
[----:B------:R-:W-:Y:S01]  /*9190*/  MOV R5, R0 ;  /* 0x0000000000057202 */ /* 0x000fe20000000f00 */
[----:B------:R-:W-:-:S07]  /*91a0*/  IMAD.MOV.U32 R7, RZ, RZ, R12 ;  /* 0x000000ffff077224 */ /* 0x000fce00078e000c */
.L_x_216:
[----:B------:R-:W1:Y:S01]  /*91b0*/  S2R R14, SR_CgaCtaId ;  /* 0x00000000000e7919 */ /* 0x000e620000008800 */
[----:B------:R-:W-:Y:S02]  /*91c0*/  MOV R11, 0x400 ;  /* 0x00000400000b7802 */ /* 0x000fe40000000f00 */
[----:B------:R-:W-:-:S13]  /*91d0*/  LOP3.LUT P1, RZ, R18, 0x7f, RZ, 0xc0, !PT ;  /* 0x0000007f12ff7812 */ /* 0x000fda000782c0ff */
[----:B------:R-:W2:Y:S01]  /*91e0*/  @!P1 LDC R13, c[0x0][0x500] ;  /* 0x00014000ff0d9b82 */ /* 0x000ea20000000800 */
[----:B-1----:R-:W-:Y:S02]  /*91f0*/  LEA R22, R14, R11, 0x18 ;  /* 0x0000000b0e167211 */ /* 0x002fe400078ec0ff */
[----:B------:R-:W-:Y:S02]  /*9200*/  SHF.L.U32 R11, R5, 0x1f, RZ ;  /* 0x0000001f050b7819 */ /* 0x000fe400000006ff */
[----:B------:R-:W-:-:S04]  /*9210*/  LEA R14, R7, R22, 0x3 ;  /* 0x00000016070e7211 */ /* 0x000fc800078e18ff */
[----:B------:R-:W1:Y:S02]  /*9220*/  SYNCS.PHASECHK.TRANS64.TRYWAIT P0, [R14+URZ+0x88], R11 ;  /* 0x0000880b0e0075a7 */ /* 0x000e64000800017f */
[----:B-12---:R-:W-:Y:S05]  /*9230*/  @!P0 BRA `(.L_x_214) ;  /* 0x0000001400d08947 */ /* 0x006fea0003800000 */
.L_x_251:
[----:B-1----:R-:W-:Y:S01]  /*9240*/  PRMT R11, R9, 0x9910, RZ ;  /* 0x00009910090b7816 */ /* 0x002fe200000000ff */
[----:B------:R1:W-:Y:S03]  /*9250*/  @!P1 SYNCS.ARRIVE.TRANS64 RZ, [R14+URZ], R13 ;  /* 0x0000000d0eff99a7 */ /* 0x0003e6000800003f */
[----:B------:R-:W-:-:S13]  /*9260*/  ISETP.NE.AND P0, PT, R11, 0x2, PT ;  /* 0x000000020b00780c */ /* 0x000fda0003f05270 */
[----:B-1----:R-:W-:Y:S05]  /*9270*/  @P0 BRA `(.L_x_215) ;  /* 0x0000000000040947 */ /* 0x002fea0003800000 */
[----:B------:R-:W-:Y:S01]  /*9280*/  BPT.TRAP 0x1 ;  /* 0x000000040000795c */ /* 0x000fe20000300000 */
.L_x_215:
[C---:B------:R-:W-:Y:S01]  /*9290*/  IMAD R11, R7.reuse, 0x2000, R22 ;  /* 0x00002000070b7824 */ /* 0x040fe200078e0216 */
[----:B------:R-:W-:Y:S01]  /*92a0*/  R2UR UR8, R7 ;  /* 0x00000000070872ca */ /* 0x000fe200000e0000 */
[----:B------:R-:W-:Y:S01]  /*92b0*/  VIADD R4, R4, 0xffffffff ;  /* 0xffffffff04047836 */ /* 0x000fe20000000000 */
[----:B------:R-:W-:Y:S01]  /*92c0*/  R2UR UR13, R22 ;  /* 0x00000000160d72ca */ /* 0x000fe200000e0000 */
[----:B------:R-:W-:Y:S01]  /*92d0*/  UIADD3 UR14, UP0, UR22, 0xf0, URZ ;  /* 0x000000f0160e7890 */ /* 0x000fe2000ff1e03f */
[----:B------:R-:W-:Y:S01]  /*92e0*/  R2UR UR7, R11 ;  /* 0x000000000b0772ca */ /* 0x000fe200000e0000 */
[----:B------:R-:W-:Y:S01]  /*92f0*/  UIADD3 UR24, UP1, UR22, 0x1f0, URZ ;  /* 0x000001f016187890 */ /* 0x000fe2000ff3e03f */
[----:B------:R-:W-:Y:S01]  /*9300*/  R2UR UR9, R14 ;  /* 0x000000000e0972ca */ /* 0x000fe200000e0000 */
[----:B------:R-:W-:Y:S01]  /*9310*/  UIADD3.X UR15, URZ, UR23, URZ, UP0, !UPT ;  /* 0x000000173f0f7290 */ /* 0x000fe200087fe43f */
[----:B------:R-:W-:Y:S01]  /*9320*/  R2UR UR11, R20 ;  /* 0x00000000140b72ca */ /* 0x000fe200000e0000 */
[----:B------:R-:W-:Y:S01]  /*9330*/  UIADD3.X UR25, URZ, UR23, URZ, UP1, !UPT ;  /* 0x000000173f197290 */ /* 0x000fe20008ffe43f */
[----:B------:R-:W-:Y:S01]  /*9340*/  R2UR UR10, R21 ;  /* 0x00000000150a72ca */ /* 0x000fe200000e0000 */
[----:B------:R-:W-:Y:S01]  /*9350*/  UMOV UR16, 0x0 ;  /* 0x0000000000107882 */ /* 0x000fe20000000000 */
[----:B------:R-:W-:Y:S01]  /*9360*/  R2UR UR12, R6 ;  /* 0x00000000060c72ca */ /* 0x000fe200000e0000 */
[----:B------:R-:W-:Y:S01]  /*9370*/  ULEA UR8, UR8, UR5, 0xc ;  /* 0x0000000508087291 */ /* 0x000fe2000f8e603f */
[----:B------:R-:W-:Y:S01]  /*9380*/  R2UR UR20, R15 ;  /* 0x000000000f1472ca */ /* 0x000fe200000e0000 */
[----:B------:R-:W-:Y:S01]  /*9390*/  UMOV UR17, 0x10000000 ;  /* 0x1000000000117882 */ /* 0x000fe20000000000 */
[----:B------:R-:W-:Y:S01]  /*93a0*/  ISETP.GT.AND P1, PT, R4, 0x1, PT ;  /* 0x000000010400780c */ /* 0x000fe20003f24270 */
[----:B------:R-:W-:Y:S01]  /*93b0*/  UIADD3 UR7, UR7, 0x4300, URZ ;  /* 0x0000430007077890 */ /* 0x000fe2000fffe03f */
[----:B------:R-:W-:Y:S01]  /*93c0*/  IADD3 R7, R7, 0x1, RZ ;  /* 0x0000000107077810 */ /* 0x000fe20007ffe0ff */
[----:B------:R-:W-:Y:S01]  /*93d0*/  UIADD3 UR13, UR13, 0x26300, UR8 ;  /* 0x000263000d0d7890 */ /* 0x000fe2000fffe008 */
[----:B------:R-:W-:Y:S01]  /*93e0*/  IADD3 R21, R21, 0x40, RZ ;  /* 0x0000004015157810 */ /* 0x000fe20007ffe0ff */
[----:B------:R-:W-:Y:S01]  /*93f0*/  UMOV UR21, 0x30000 ;  /* 0x0003000000157882 */ /* 0x000fe20000000000 */
[----:B------:R-:W-:-:S02]  /*9400*/  ISETP.NE.AND P0, PT, R7, 0x11, PT ;  /* 0x000000110700780c */ /* 0x000fc40003f05270 */
[----:B------:R-:W-:Y:S02]  /*9410*/  UMOV UR8, UR7 ;  /* 0x0000000700087c82 */ /* 0x000fe40008000000 */
[----:B------:R1:W-:Y:S01]  /*9420*/  UTMALDG.3D [UR8], [UR14], desc[UR16] ;  /* 0x000010080e0075b4 */ /* 0x0003e20008011000 */
[----:B------:R-:W-:Y:S02]  /*9430*/  SEL R14, RZ, 0x1, P0 ;  /* 0x00000001ff0e7807 */ /* 0x000fe40000000000 */
[----:B------:R-:W-:Y:S02]  /*9440*/  SEL R7, R7, RZ, P0 ;  /* 0x000000ff07077207 */ /* 0x000fe40000000000 */
[----:B------:R-:W-:Y:S01]  /*9450*/  LOP3.LUT R5, R5, R14, RZ, 0x3c, !PT ;  /* 0x0000000e05057212 */ /* 0x000fe200078e3cff */
[----:B-1----:R-:W-:Y:S01]  /*9460*/  UMOV UR8, UR13 ;  /* 0x0000000d00087c82 */ /* 0x002fe20008000000 */
[----:B------:R-:W-:Y:S02]  /*9470*/  UMOV UR11, UR20 ;  /* 0x00000014000b7c82 */ /* 0x000fe40008000000 */
[----:B------:R1:W-:Y:S02]  /*9480*/  UTMALDG.3D.MULTICAST [UR8], [UR24], UR21, desc[UR16] ;  /* 0x00001008180073b4 */ /* 0x0003e40008011815 */
[----:B-1----:R-:W-:Y:S05]  /*9490*/  @P1 BRA `(.L_x_216) ;  /* 0xfffffffc00441947 */ /* 0x002fea000383ffff */
.L_x_213:
[----:B------:R-:W-:Y:S05]  /*94a0*/  BSYNC B1 ;  /* 0x0000000000017941 */ /* 0x000fea0003800000 */
.L_x_212:
[----:B------:R-:W-:Y:S01]  /*94b0*/  LOP3.LUT P1, RZ, R10, 0xff, RZ, 0xc0, !PT ;  /* 0x000000ff0aff7812 */ /* 0x000fe2000782c0ff */
[C---:B------:R-:W-:Y:S01]  /*94c0*/  IMAD.IADD R12, R3.reuse, 0x1, R12 ;  /* 0x00000001030c7824 */ /* 0x040fe200078e020c */
[----:B------:R-:W-:Y:S01]  /*94d0*/  ULDC.64 UR8, c[0x0][0x8f8] ;  /* 0x00023e0000087ab9 */ /* 0x000fe20000000a00 */
[C---:B------:R-:W-:Y:S01]  /*94e0*/  ISETP.GE.U32.AND P2, PT, R3.reuse, 0x11, PT ;  /* 0x000000110300780c */ /* 0x040fe20003f46070 */
[----:B------:R-:W-:Y:S01]  /*94f0*/  BSSY B1, `(.L_x_217) ;  /* 0x000006b000017945 */ /* 0x000fe20003800000 */
[----:B------:R-:W-:Y:S02]  /*9500*/  MOV R20, 0xffffffff ;  /* 0xffffffff00147802 */ /* 0x000fe40000000f00 */
[----:B------:R-:W-:Y:S02]  /*9510*/  ISETP.GT.U32.AND P0, PT, R12, 0x10, PT ;  /* 0x000000100c00780c */ /* 0x000fe40003f04070 */
[----:B------:R-:W-:Y:S02]  /*9520*/  PRMT R10, RZ, 0x7610, R10 ;  /* 0x00007610ff0a7816 */ /* 0x000fe4000000000a */
[----:B------:R-:W-:-:S02]  /*9530*/  ISETP.LT.U32.AND P0, PT, R3, 0x11, P0 ;  /* 0x000000110300780c */ /* 0x000fc40000701070 */
[----:B------:R-:W1:Y:S01]  /*9540*/  @P1 S2R R5, SR_CgaCtaId ;  /* 0x0000000000051919 */ /* 0x000e620000008800 */
[----:B------:R-:W-:-:S04]  /*9550*/  @P1 MOV R4, 0x400 ;  /* 0x0000040000041802 */ /* 0x000fc80000000f00 */
[----:B-1----:R-:W-:Y:S01]  /*9560*/  @P1 LEA R6, R5, R4, 0x18 ;  /* 0x0000000405061211 */ /* 0x002fe200078ec0ff */
[----:B------:R-:W-:-:S03]  /*9570*/  IMAD.WIDE.U32 R4, R12, -0xf0f0f0f, RZ ;  /* 0xf0f0f0f10c047825 */ /* 0x000fc600078e00ff */
[----:B------:R1:W-:Y:S01]  /*9580*/  @P1 SYNCS.ARRIVE.TRANS64.A1T0 RZ, [R6+URZ+0x138], RZ ;  /* 0x000138ff06ff19a7 */ /* 0x0003e2000810003f */
[----:B------:R-:W-:Y:S02]  /*9590*/  IADD3 R16, P1, R16, UR36, RZ ;  /* 0x0000002410107c10 */ /* 0x000fe4000ff3e0ff */
[----:B------:R-:W-:Y:S02]  /*95a0*/  SHF.R.U32.HI R7, RZ, 0x4, R5 ;  /* 0x00000004ff077819 */ /* 0x000fe40000011605 */
[----:B------:R-:W-:Y:S02]  /*95b0*/  SEL R5, RZ, 0x1, !P0 ;  /* 0x00000001ff057807 */ /* 0x000fe40004000000 */
[----:B------:R-:W-:Y:S01]  /*95c0*/  IADD3.X R17, R17, UR42, RZ, P1, !PT ;  /* 0x0000002a11117c10 */ /* 0x000fe20008ffe4ff */
[----:B------:R-:W-:Y:S01]  /*95d0*/  IMAD R12, R7, -0x11, R12 ;  /* 0xffffffef070c7824 */ /* 0x000fe200078e020c */
[----:B------:R-:W-:Y:S02]  /*95e0*/  ISETP.GE.U32.AND P0, PT, R16, UR8, PT ;  /* 0x0000000810007c0c */ /* 0x000fe4000bf06070 */
[----:B------:R-:W-:-:S02]  /*95f0*/  LOP3.LUT R0, R0, R5, RZ, 0x3c, !PT ;  /* 0x0000000500007212 */ /* 0x000fc400078e3cff */
[----:B------:R-:W-:Y:S02]  /*9600*/  ISETP.GE.U32.AND.EX P0, PT, R17, UR9, PT, P0 ;  /* 0x0000000911007c0c */ /* 0x000fe4000bf06100 */
[----:B------:R-:W-:Y:S01]  /*9610*/  @P2 LOP3.LUT R0, R0, 0x1, R7, 0x78, !PT ;  /* 0x0000000100002812 */ /* 0x000fe200078e7807 */
[----:B------:R-:W-:Y:S01]  /*9620*/  IMAD.MOV.U32 R7, RZ, RZ, -0x1 ;  /* 0xffffffffff077424 */ /* 0x000fe200078e00ff */
[----:B-1----:R-:W-:Y:S02]  /*9630*/  MOV R6, 0xffffffff ;  /* 0xffffffff00067802 */ /* 0x002fe40000000f00 */
[----:B------:R-:W-:-:S07]  /*9640*/  PRMT R4, RZ, 0x7610, R4 ;  /* 0x00007610ff047816 */ /* 0x000fce0000000004 */
[----:B------:R-:W-:Y:S05]  /*9650*/  @P0 BRA `(.L_x_218) ;  /* 0x0000000400500947 */ /* 0x000fea0003800000 */
[----:B------:R-:W1:Y:S01]  /*9660*/  S2R R14, SR_CTAID.X ;  /* 0x00000000000e7919 */ /* 0x000e620000002500 */
[----:B------:R-:W-:Y:S01]  /*9670*/  ULDC.64 UR8, c[0x0][0x8d0] ;  /* 0x0002340000087ab9 */ /* 0x000fe20000000a00 */
[----:B------:R-:W2:Y:S01]  /*9680*/  LDC R15, c[0x0][0x144] ;  /* 0x00005100ff0f7b82 */ /* 0x000ea20000000800 */
[----:B------:R-:W-:Y:S01]  /*9690*/  ISETP.NE.U32.AND P0, PT, RZ, UR8, PT ;  /* 0x00000008ff007c0c */ /* 0x000fe2000bf05070 */
[----:B------:R-:W3:Y:S01]  /*96a0*/  S2R R11, SR_CTAID.Y ;  /* 0x00000000000b7919 */ /* 0x000ee20000002600 */
[----:B------:R-:W-:Y:S01]  /*96b0*/  ULDC UR7, c[0x0][0x150] ;  /* 0x0000540000077ab9 */ /* 0x000fe20000000800 */
[----:B------:R-:W-:Y:S01]  /*96c0*/  ULDC UR10, c[0x0][0x8d8] ;  /* 0x00023600000a7ab9 */ /* 0x000fe20000000800 */
[----:B------:R-:W-:Y:S01]  /*96d0*/  ISETP.NE.AND.EX P0, PT, RZ, UR9, PT, P0 ;  /* 0x00000009ff007c0c */ /* 0x000fe2000bf05300 */
[----:B------:R-:W-:Y:S01]  /*96e0*/  IMAD.MOV.U32 R4, RZ, RZ, R16 ;  /* 0x000000ffff047224 */ /* 0x000fe200078e0010 */
[----:B-1----:R-:W-:-:S05]  /*96f0*/  I2FP.F32.U32 R5, R14 ;  /* 0x0000000e00057245 */ /* 0x002fca0000201000 */
[----:B------:R-:W-:Y:S01]  /*9700*/  FMUL R20, R5, UR7 ;  /* 0x0000000705147c20 */ /* 0x000fe20008400000 */
[----:B------:R-:W-:-:S05]  /*9710*/  MOV R5, R17 ;  /* 0x0000001100057202 */ /* 0x000fca0000000f00 */
[----:B---3--:R-:W-:Y:S05]  /*9720*/  @!P0 BRA `(.L_x_219) ;  /* 0x0000000000288947 */ /* 0x008fea0003800000 */
[----:B------:R-:W-:Y:S02]  /*9730*/  ULDC UR7, c[0x0][0x8dc] ;  /* 0x0002370000077ab9 */ /* 0x000fe40000000800 */
[----:B------:R-:W-:-:S05]  /*9740*/  IADD3 R5, P0, R16, UR7, RZ ;  /* 0x0000000710057c10 */ /* 0x000fca000ff1e0ff */
[----:B------:R-:W-:-:S04]  /*9750*/  IMAD.X R13, RZ, RZ, R17, P0 ;  /* 0x000000ffff0d7224 */ /* 0x000fc800000e0611 */
[----:B------:R-:W-:-:S04]  /*9760*/  IMAD.WIDE.U32 R6, R13, UR8, RZ ;  /* 0x000000080d067c25 */ /* 0x000fc8000f8e00ff */
[----:B------:R-:W-:-:S04]  /*9770*/  IMAD.WIDE.U32 R6, P0, R5, UR9, R6 ;  /* 0x0000000905067c25 */ /* 0x000fc8000f800006 */
[----:B------:R-:W-:-:S04]  /*9780*/  IMAD.WIDE.U32 R4, R5, UR8, RZ ;  /* 0x0000000805047c25 */ /* 0x000fc8000f8e00ff */
[----:B------:R-:W-:Y:S01]  /*9790*/  IMAD.MOV.U32 R4, RZ, RZ, R7 ;  /* 0x000000ffff047224 */ /* 0x000fe200078e0007 */
[----:B------:R-:W-:Y:S02]  /*97a0*/  IADD3 RZ, P1, R5, R6, RZ ;  /* 0x0000000605ff7210 */ /* 0x000fe40007f3e0ff */
[----:B------:R-:W-:-:S03]  /*97b0*/  IADD3.X R5, RZ, RZ, RZ, P0, !PT ;  /* 0x000000ffff057210 */ /* 0x000fc600007fe4ff */
[----:B------:R-:W-:-:S08]  /*97c0*/  IMAD.WIDE.U32.X R4, R13, UR9, R4, P1 ;  /* 0x000000090d047c25 */ /* 0x000fd000088e0404 */
.L_x_219:
[--C-:B------:R-:W-:Y:S01]  /*97d0*/  SHF.R.U64 R13, R4, UR10, R5.reuse ;  /* 0x0000000a040d7c19 */ /* 0x100fe20008001205 */
[----:B------:R-:W1:Y:S01]  /*97e0*/  F2I.U32.TRUNC.NTZ R20, R20 ;  /* 0x0000001400147305 */ /* 0x000e62000020f000 */
[----:B------:R-:W-:Y:S01]  /*97f0*/  SHF.R.U32.HI R4, RZ, UR10, R5 ;  /* 0x0000000aff047c19 */ /* 0x000fe20008011605 */
[----:B------:R-:W-:Y:S01]  /*9800*/  ULDC.64 UR8, c[0x0][0x8c8] ;  /* 0x0002320000087ab9 */ /* 0x000fe20000000a00 */
[----:B------:R-:W-:Y:S01]  /*9810*/  IADD3 R7, P0, RZ, -R13, RZ ;  /* 0x8000000dff077210 */ /* 0x000fe20007f1e0ff */
[----:B------:R-:W-:Y:S01]  /*9820*/  ULDC.64 UR10, c[0x0][0x8e8] ;  /* 0x00023a00000a7ab9 */ /* 0x000fe20000000a00 */
[----:B------:R-:W3:Y:S01]  /*9830*/  LDC R22, c[0x0][0x148] ;  /* 0x00005200ff167b82 */ /* 0x000ee20000000800 */
[----:B------:R-:W-:Y:S01]  /*9840*/  ULDC UR7, c[0x0][0x8c0] ;  /* 0x0002300000077ab9 */ /* 0x000fe20000000800 */
[----:B------:R-:W-:Y:S02]  /*9850*/  IADD3.X R4, RZ, ~R4, RZ, P0, !PT ;  /* 0x80000004ff047210 */ /* 0x000fe400007fe4ff */
[----:B------:R-:W-:-:S03]  /*9860*/  ISETP.NE.U32.AND P0, PT, RZ, UR10, PT ;  /* 0x0000000aff007c0c */ /* 0x000fc6000bf05070 */
[----:B------:R-:W-:Y:S01]  /*9870*/  IMAD R6, R4, UR8, RZ ;  /* 0x0000000804067c24 */ /* 0x000fe2000f8e02ff */
[----:B------:R-:W-:Y:S01]  /*9880*/  ISETP.NE.AND.EX P0, PT, RZ, UR11, PT, P0 ;  /* 0x0000000bff007c0c */ /* 0x000fe2000bf05300 */
[----:B------:R-:W-:Y:S01]  /*9890*/  IMAD.WIDE.U32 R4, R7, UR8, R16 ;  /* 0x0000000807047c25 */ /* 0x000fe2000f8e0010 */
[----:B------:R-:W-:-:S03]  /*98a0*/  ULDC UR8, c[0x0][0x154] ;  /* 0x0000550000087ab9 */ /* 0x000fc60000000800 */
[----:B------:R-:W-:Y:S02]  /*98b0*/  IMAD R7, R7, UR9, R6 ;  /* 0x0000000907077c24 */ /* 0x000fe4000f8e0206 */
[----:B-1----:R-:W-:-:S03]  /*98c0*/  IMAD.MOV R6, RZ, RZ, -R20 ;  /* 0x000000ffff067224 */ /* 0x002fc600078e0a14 */
[----:B------:R-:W-:Y:S01]  /*98d0*/  IADD3 R5, R5, R7, RZ ;  /* 0x0000000705057210 */ /* 0x000fe20007ffe0ff */
[----:B--2---:R-:W-:Y:S01]  /*98e0*/  IMAD R14, R15, R6, R14 ;  /* 0x000000060f0e7224 */ /* 0x004fe200078e020e */
[----:B------:R-:W-:Y:S02]  /*98f0*/  I2FP.F32.U32 R6, R11 ;  /* 0x0000000b00067245 */ /* 0x000fe40000201000 */
[--C-:B------:R-:W-:Y:S02]  /*9900*/  SHF.R.U64 R15, R4, UR7, R5.reuse ;  /* 0x00000007040f7c19 */ /* 0x100fe40008001205 */
[----:B------:R-:W-:Y:S01]  /*9910*/  SHF.R.U32.HI R4, RZ, UR7, R5 ;  /* 0x00000007ff047c19 */ /* 0x000fe20008011605 */
[----:B------:R-:W-:Y:S01]  /*9920*/  FMUL R6, R6, UR8 ;  /* 0x0000000806067c20 */ /* 0x000fe20008400000 */
[----:B------:R-:W-:Y:S02]  /*9930*/  ULDC UR7, c[0x0][0x8b0] ;  /* 0x00022c0000077ab9 */ /* 0x000fe40000000800 */
[--C-:B------:R-:W-:Y:S01]  /*9940*/  SHF.R.U64 R21, R15, UR7, R4.reuse ;  /* 0x000000070f157c19 */ /* 0x100fe20008001204 */
[----:B------:R1:W2:Y:S01]  /*9950*/  F2I.U32.TRUNC.NTZ R24, R6 ;  /* 0x0000000600187305 */ /* 0x0002a2000020f000 */
[----:B------:R-:W-:Y:S01]  /*9960*/  SHF.R.U32.HI R4, RZ, UR7, R4 ;  /* 0x00000007ff047c19 */ /* 0x000fe20008011604 */
[----:B------:R-:W-:-:S03]  /*9970*/  ULDC UR7, c[0x0][0x900] ;  /* 0x0002400000077ab9 */ /* 0x000fc60000000800 */
[--C-:B------:R-:W-:Y:S02]  /*9980*/  SHF.R.U64 R20, R21, UR7, R4.reuse ;  /* 0x0000000715147c19 */ /* 0x100fe40008001204 */
[----:B------:R-:W-:-:S03]  /*9990*/  SHF.R.U32.HI R23, RZ, UR7, R4 ;  /* 0x00000007ff177c19 */ /* 0x000fc60008011604 */
[----:B------:R-:W-:Y:S01]  /*99a0*/  IMAD.MOV.U32 R4, RZ, RZ, R20 ;  /* 0x000000ffff047224 */ /* 0x000fe200078e0014 */
[----:B------:R-:W-:Y:S01]  /*99b0*/  MOV R5, R23 ;  /* 0x0000001700057202 */ /* 0x000fe20000000f00 */
[----:B-1----:R-:W-:Y:S06]  /*99c0*/  @!P0 BRA `(.L_x_220) ;  /* 0x0000000000288947 */ /* 0x002fec0003800000 */
        /* <DEDUP_REMOVED lines=10> */
.L_x_220:
[----:B------:R-:W-:Y:S01]  /*9a70*/  ISETP.NE.AND P0, PT, R2, 0x1, PT ;  /* 0x000000010200780c */ /* 0x000fe20003f05270 */
[----:B------:R-:W-:Y:S01]  /*9a80*/  ULDC UR7, c[0x0][0x8f0] ;  /* 0x00023c0000077ab9 */ /* 0x000fe20000000800 */
[----:B--2---:R-:W-:Y:S01]  /*9a90*/  IADD3 R24, -R24, RZ, RZ ;  /* 0x000000ff18187210 */ /* 0x004fe20007ffe1ff */
[----:B------:R-:W-:Y:S01]  /*9aa0*/  ULDC UR8, c[0x0][0x8b8] ;  /* 0x00022e0000087ab9 */ /* 0x000fe20000000800 */
[----:B------:R-:W-:Y:S01]  /*9ab0*/  SHF.R.U64 R4, R4, UR7, R5 ;  /* 0x0000000704047c19 */ /* 0x000fe20008001205 */
[----:B------:R-:W-:Y:S01]  /*9ac0*/  ULDC UR7, c[0x0][0x8e0] ;  /* 0x0002380000077ab9 */ /* 0x000fe20000000800 */
[----:B------:R-:W-:Y:S01]  /*9ad0*/  LOP3.LUT R21, R21, UR18, RZ, 0xc0, !PT ;  /* 0x0000001215157c12 */ /* 0x000fe2000f8ec0ff */
[----:B------:R-:W-:Y:S01]  /*9ae0*/  IMAD.MOV.U32 R6, RZ, RZ, R13 ;  /* 0x000000ffff067224 */ /* 0x000fe200078e000d */
[----:B------:R-:W-:Y:S01]  /*9af0*/  LOP3.LUT R15, R15, UR6, RZ, 0xc0, !PT ;  /* 0x000000060f0f7c12 */ /* 0x000fe2000f8ec0ff */
[----:B------:R-:W-:Y:S02]  /*9b00*/  IMAD.MOV R5, RZ, RZ, -R4 ;  /* 0x000000ffff057224 */ /* 0x000fe400078e0a04 */
[----:B------:R-:W-:Y:S01]  /*9b10*/  IMAD R21, R4, UR19, R21 ;  /* 0x0000001304157c24 */ /* 0x000fe2000f8e0215 */
[----:B------:R-:W-:Y:S01]  /*9b20*/  MOV R4, 0x1 ;  /* 0x0000000100047802 */ /* 0x000fe20000000f00 */
[----:B---3--:R-:W-:-:S02]  /*9b30*/  @P0 IMAD R14, R22, R24, R11 ;  /* 0x00000018160e0224 */ /* 0x008fc400078e020b */
[----:B------:R-:W-:Y:S01]  /*9b40*/  IMAD R20, R5, UR7, R20 ;  /* 0x0000000705147c24 */ /* 0x000fe2000f8e0214 */
[----:B------:R-:W-:Y:S01]  /*9b50*/  ULDC UR7, c[0x0][0x8a8] ;  /* 0x00022a0000077ab9 */ /* 0x000fe20000000800 */
[----:B------:R-:W-:Y:S02]  /*9b60*/  IMAD R14, R21, UR8, R14 ;  /* 0x00000008150e7c24 */ /* 0x000fe4000f8e020e */
[----:B------:R-:W-:-:S05]  /*9b70*/  IMAD R5, R20, UR7, R15 ;  /* 0x0000000714057c24 */ /* 0x000fca000f8e020f */
[----:B------:R-:W-:Y:S02]  /*9b80*/  SEL R7, R5, R14, !P0 ;  /* 0x0000000e05077207 */ /* 0x000fe40004000000 */
[----:B------:R-:W-:-:S07]  /*9b90*/  SEL R20, R14, R5, !P0 ;  /* 0x000000050e147207 */ /* 0x000fce0004000000 */
.L_x_218:
[----:B------:R-:W-:Y:S05]  /*9ba0*/  BSYNC B1 ;  /* 0x0000000000017941 */ /* 0x000fea0003800000 */
.L_x_217:
[----:B------:R-:W-:-:S13]  /*9bb0*/  LOP3.LUT P0, RZ, R4, 0xff, RZ, 0xc0, !PT ;  /* 0x000000ff04ff7812 */ /* 0x000fda000780c0ff */
[----:B------:R-:W-:Y:S05]  /*9bc0*/  @P0 BRA `(.L_x_221) ;  /* 0xfffffff400440947 */ /* 0x000fea000383ffff */
[----:B------:R-:W-:Y:S05]  /*9bd0*/  BSYNC B0 ;  /* 0x0000000000007941 */ /* 0x000fea0003800000 */
.L_x_210:
[----:B------:R-:W-:-:S03]  /*9be0*/  UMOV UR7, 0xffffffff ;  /* 0xffffffff00077882 */ /* 0x000fc60000000000 */
[----:B------:R-:W-:Y:S05]  /*9bf0*/  BRA.DIV UR7, `(.L_x_222) ;  /* 0x0000000e07747947 */ /* 0x000fea000b800000 */
[----:B------:R-:W-:-:S13]  /*9c00*/  ELECT P6, URZ, PT ;  /* 0x00000000003f782f */ /* 0x000fda00038c0000 */
.L_x_254:
[----:B------:R-:W-:Y:S04]  /*9c10*/  BSSY B0, `(.L_x_223) ;  /* 0x00000a0000007945 */ /* 0x000fe80003800000 */
[----:B------:R-:W-:Y:S05]  /*9c20*/  @!P6 BRA `(.L_x_224) ;  /* 0x000000080078e947 */ /* 0x000fea0003800000 */
[----:B------:R-:W-:-:S04]  /*9c30*/  LOP3.LUT R19, R19, 0x2, RZ, 0xfc, !PT ;  /* 0x0000000213137812 */ /* 0x000fc800078efcff */
[----:B------:R-:W-:-:S13]  /*9c40*/  ISETP.NE.AND P0, PT, R19, 0x3, PT ;  /* 0x000000031300780c */ /* 0x000fda0003f05270 */
[----:B------:R-:W-:Y:S05]  /*9c50*/  @!P0 BRA `(.L_x_225) ;  /* 0x0000000000048947 */ /* 0x000fea0003800000 */
[----:B------:R-:W-:Y:S01]  /*9c60*/  BPT.TRAP 0x1 ;  /* 0x000000040000795c */ /* 0x000fe20000300000 */
.L_x_225:
[----:B------:R-:W1:Y:S01]  /*9c70*/  S2R R3, SR_CgaCtaId ;  /* 0x0000000000037919 */ /* 0x000e620000008800 */
[----:B------:R-:W-:-:S04]  /*9c80*/  MOV R2, 0x400 ;  /* 0x0000040000027802 */ /* 0x000fc80000000f00 */
[----:B-1----:R-:W-:Y:S02]  /*9c90*/  LEA R3, R3, R2, 0x18 ;  /* 0x0000000203037211 */ /* 0x002fe400078ec0ff */
[----:B------:R-:W-:Y:S02]  /*9ca0*/  SHF.L.U32 R2, R0, 0x1f, RZ ;  /* 0x0000001f00027819 */ /* 0x000fe400000006ff */
[----:B------:R-:W-:-:S05]  /*9cb0*/  IADD3 R3, R3, 0x88, RZ ;  /* 0x0000008803037810 */ /* 0x000fca0007ffe0ff */
[C---:B------:R-:W-:Y:S01]  /*9cc0*/  IMAD R7, R12.reuse, 0x8, R3 ;  /* 0x000000080c077824 */ /* 0x040fe200078e0203 */
[----:B------:R-:W-:-:S03]  /*9cd0*/  IADD3 R12, R12, 0x1, RZ ;  /* 0x000000010c0c7810 */ /* 0x000fc60007ffe0ff */
[----:B------:R-:W1:Y:S01]  /*9ce0*/  SYNCS.PHASECHK.TRANS64.TRYWAIT P0, [R7+URZ], R2 ;  /* 0x00000002070075a7 */ /* 0x000e62000800017f */
[----:B------:R-:W-:-:S04]  /*9cf0*/  ISETP.NE.AND P1, PT, R12, 0x11, PT ;  /* 0x000000110c00780c */ /* 0x000fc80003f25270 */
[----:B------:R-:W-:Y:S02]  /*9d00*/  SEL R5, RZ, 0x1, P1 ;  /* 0x00000001ff057807 */ /* 0x000fe40000800000 */
[----:B------:R-:W-:Y:S02]  /*9d10*/  SEL R12, R12, RZ, P1 ;  /* 0x000000ff0c0c7207 */ /* 0x000fe40000800000 */
[----:B------:R-:W-:-:S03]  /*9d20*/  LOP3.LUT R5, R0, R5, RZ, 0x3c, !PT ;  /* 0x0000000500057212 */ /* 0x000fc600078e3cff */
[----:B------:R-:W-:Y:S01]  /*9d30*/  IMAD R9, R12, 0x8, R3 ;  /* 0x000000080c097824 */ /* 0x000fe200078e0203 */
[----:B------:R-:W-:Y:S01]  /*9d40*/  SHF.L.U32 R4, R5, 0x1f, RZ ;  /* 0x0000001f05047819 */ /* 0x000fe200000006ff */
[----:B-1----:R-:W-:Y:S06]  /*9d50*/  @!P0 BRA `(.L_x_226) ;  /* 0x0000000c003c8947 */ /* 0x002fec0003800000 */
.L_x_255:
[----:B------:R-:W2:Y:S01]  /*9d60*/  SYNCS.PHASECHK.TRANS64.TRYWAIT P0, [R9+URZ], R4 ;  /* 0x00000004090075a7 */ /* 0x000ea2000800017f */
[----:B------:R-:W-:-:S04]  /*9d70*/  IADD3 R0, R12, 0x1, RZ ;  /* 0x000000010c007810 */ /* 0x000fc80007ffe0ff */
[----:B------:R-:W-:-:S04]  /*9d80*/  ISETP.NE.AND P1, PT, R0, 0x11, PT ;  /* 0x000000110000780c */ /* 0x000fc80003f25270 */
[----:B-1----:R-:W-:Y:S02]  /*9d90*/  SEL R2, RZ, 0x1, P1 ;  /* 0x00000001ff027807 */ /* 0x002fe40000800000 */
[----:B------:R-:W-:Y:S02]  /*9da0*/  SEL R0, R0, RZ, P1 ;  /* 0x000000ff00007207 */ /* 0x000fe40000800000 */
[----:B------:R-:W-:-:S03]  /*9db0*/  LOP3.LUT R7, R5, R2, RZ, 0x3c, !PT ;  /* 0x0000000205077212 */ /* 0x000fc600078e3cff */
[----:B------:R-:W-:Y:S01]  /*9dc0*/  IMAD R6, R0, 0x8, R3 ;  /* 0x0000000800067824 */ /* 0x000fe200078e0203 */
[----:B------:R-:W-:Y:S01]  /*9dd0*/  SHF.L.U32 R5, R7, 0x1f, RZ ;  /* 0x0000001f07057819 */ /* 0x000fe200000006ff */
[----:B--2---:R-:W-:Y:S06]  /*9de0*/  @!P0 BRA `(.L_x_227) ;  /* 0x0000000c002c8947 */ /* 0x004fec0003800000 */
.L_x_256:
[----:B------:R-:W2:Y:S01]  /*9df0*/  SYNCS.PHASECHK.TRANS64.TRYWAIT P0, [R6+URZ], R5 ;  /* 0x00000005060075a7 */ /* 0x000ea2000800017f */
[----:B------:R-:W-:-:S04]  /*9e00*/  IADD3 R0, R0, 0x1, RZ ;  /* 0x0000000100007810 */ /* 0x000fc80007ffe0ff */
[----:B------:R-:W-:-:S04]  /*9e10*/  ISETP.NE.AND P1, PT, R0, 0x11, PT ;  /* 0x000000110000780c */ /* 0x000fc80003f25270 */
[----:B------:R-:W-:Y:S02]  /*9e20*/  SEL R2, RZ, 0x1, P1 ;  /* 0x00000001ff027807 */ /* 0x000fe40000800000 */
[----:B------:R-:W-:Y:S02]  /*9e30*/  SEL R0, R0, RZ, P1 ;  /* 0x000000ff00007207 */ /* 0x000fe40000800000 */
[----:B------:R-:W-:-:S03]  /*9e40*/  LOP3.LUT R7, R7, R2, RZ, 0x3c, !PT ;  /* 0x0000000207077212 */ /* 0x000fc600078e3cff */
[----:B-1----:R-:W-:Y:S01]  /*9e50*/  IMAD R9, R0, 0x8, R3 ;  /* 0x0000000800097824 */ /* 0x002fe200078e0203 */
[----:B------:R-:W-:Y:S01]  /*9e60*/  SHF.L.U32 R4, R7, 0x1f, RZ ;  /* 0x0000001f07047819 */ /* 0x000fe200000006ff */
[----:B--2---:R-:W-:Y:S06]  /*9e70*/  @!P0 BRA `(.L_x_228) ;  /* 0x0000000c001c8947 */ /* 0x004fec0003800000 */
.L_x_257:
        /* <DEDUP_REMOVED lines=9> */
.L_x_258:
        /* <DEDUP_REMOVED lines=9> */
.L_x_259:
        /* <DEDUP_REMOVED lines=9> */
.L_x_260:
        /* <DEDUP_REMOVED lines=9> */
.L_x_261:
        /* <DEDUP_REMOVED lines=9> */
.L_x_262:
        /* <DEDUP_REMOVED lines=9> */
.L_x_263:
        /* <DEDUP_REMOVED lines=9> */
.L_x_264:
        /* <DEDUP_REMOVED lines=9> */
.L_x_265:
        /* <DEDUP_REMOVED lines=9> */
.L_x_266:
        /* <DEDUP_REMOVED lines=9> */
.L_x_267:
        /* <DEDUP_REMOVED lines=9> */
.L_x_268:
        /* <DEDUP_REMOVED lines=9> */
.L_x_269:
[----:B------:R-:W2:Y:S01]  /*a540*/  SYNCS.PHASECHK.TRANS64.TRYWAIT P0, [R9+URZ], R4 ;  /* 0x00000004090075a7 */ /* 0x000ea2000800017f */
[----:B------:R-:W-:-:S04]  /*a550*/  IADD3 R0, R0, 0x1, RZ ;  /* 0x0000000100007810 */ /* 0x000fc80007ffe0ff */
[----:B------:R-:W-:-:S04]  /*a560*/  ISETP.NE.AND P1, PT, R0, 0x11, PT ;  /* 0x000000110000780c */ /* 0x000fc80003f25270 */
[----:B------:R-:W-:Y:S02]  /*a570*/  SEL R2, RZ, 0x1, P1 ;  /* 0x00000001ff027807 */ /* 0x000fe40000800000 */
[----:B------:R-:W-:Y:S02]  /*a580*/  SEL R0, R0, RZ, P1 ;  /* 0x000000ff00007207 */ /* 0x000fe40000800000 */
[----:B------:R-:W-:Y:S01]  /*a590*/  LOP3.LUT R2, R7, R2, RZ, 0x3c, !PT ;  /* 0x0000000207027212 */ /* 0x000fe200078e3cff */
[----:B--2---:R-:W-:Y:S06]  /*a5a0*/  @!P0 BRA `(.L_x_241) ;  /* 0x0000000800548947 */ /* 0x004fec0003800000 */
.L_x_270:
[----:B------:R-:W-:Y:S01]  /*a5b0*/  IMAD R3, R0, 0x8, R3 ;  /* 0x0000000800037824 */ /* 0x000fe200078e0203 */
[----:B------:R-:W-:-:S07]  /*a5c0*/  SHF.L.U32 R0, R2, 0x1f, RZ ;  /* 0x0000001f02007819 */ /* 0x000fce00000006ff */
.L_x_242:
[----:B---3--:R3:W4:Y:S02]  /*a5d0*/  SYNCS.PHASECHK.TRANS64.TRYWAIT P0, [R3+URZ], R0 ;  /* 0x00000000030075a7 */ /* 0x008724000800017f */
[----:B----4-:R-:W-:Y:S05]  /*a5e0*/  @!P0 NANOSLEEP.SYNCS 0x989680 ;  /* 0x009896800000895d */ /* 0x010fea0003900000 */
[----:B------:R-:W4:Y:S02]  /*a5f0*/  @!P0 SYNCS.PHASECHK.TRANS64 P0, [R3+URZ], R0 ;  /* 0x00000000030085a7 */ /* 0x000f24000800007f */
[----:B----4-:R-:W-:Y:S05]  /*a600*/  @!P0 BRA `(.L_x_242) ;  /* 0xfffffffc00f08947 */ /* 0x010fea000383ffff */
.L_x_224:
[----:B------:R-:W-:Y:S05]  /*a610*/  BSYNC B0 ;  /* 0x0000000000007941 */ /* 0x000fea0003800000 */
.L_x_223:
[----:B------:R-:W-:Y:S05]  /*a620*/  EXIT ;  /* 0x000000000000794d */ /* 0x000fea0003800000 */
.L_x_25:
[----:B--2---:R-:W-:-:S04]  /*a630*/  MOV R5, UR5 ;  /* 0x0000000500057c02 */ /* 0x004fc80008000f00 */
[----:B------:R2:W3:Y:S03]  /*a640*/  SYNCS.PHASECHK.TRANS64.TRYWAIT P0, [R5+URZ], R0 ;  /* 0x00000000050075a7 */ /* 0x0004e6000800017f */
[----:B---3--:R-:W-:Y:S05]  /*a650*/  @!P0 NANOSLEEP.SYNCS 0x989680 ;  /* 0x009896800000895d */ /* 0x008fea0003900000 */
[----:B------:R-:W3:Y:S02]  /*a660*/  @!P0 SYNCS.PHASECHK.TRANS64 P0, [R5+URZ], R0 ;  /* 0x00000000050085a7 */ /* 0x000ee4000800007f */
[----:B---3--:R-:W-:Y:S05]  /*a670*/  @!P0 BRA `(.L_x_25) ;  /* 0xfffffffc00ec8947 */ /* 0x008fea000383ffff */
[----:B------:R-:W-:Y:S05]  /*a680*/  BRA `(.L_x_24) ;  /* 0xffffff7400987947 */ /* 0x000fea000383ffff */
.L_x_31:
[----:B--2---:R-:W-:-:S04]  /*a690*/  IMAD.U32 R6, RZ, RZ, UR8 ;  /* 0x00000008ff067e24 */ /* 0x004fc8000f8e00ff */
[----:B------:R2:W3:Y:S03]  /*a6a0*/  SYNCS.PHASECHK.TRANS64.TRYWAIT P0, [R6+URZ], R5 ;  /* 0x00000005060075a7 */ /* 0x0004e6000800017f */
[----:B---3--:R-:W-:Y:S05]  /*a6b0*/  @!P0 NANOSLEEP.SYNCS 0x989680 ;  /* 0x009896800000895d */ /* 0x008fea0003900000 */
[----:B------:R-:W3:Y:S02]  /*a6c0*/  @!P0 SYNCS.PHASECHK.TRANS64 P0, [R6+URZ], R5 ;  /* 0x00000005060085a7 */ /* 0x000ee4000800007f */
[----:B---3--:R-:W-:Y:S05]  /*a6d0*/  @!P0 BRA `(.L_x_31) ;  /* 0xfffffffc00ec8947 */ /* 0x008fea000383ffff */
[----:B------:R-:W-:Y:S05]  /*a6e0*/  BRA `(.L_x_30) ;  /* 0xffffff7c001c7947 */ /* 0x000fea000383ffff */
.L_x_57:
[----:B-1----:R1:W2:Y:S02]  /*a6f0*/  SYNCS.PHASECHK.TRANS64.TRYWAIT P2, [R13+URZ+0x110], R0 ;  /* 0x000110000d0075a7 */ /* 0x0022a4000804017f */
[----:B--2---:R-:W-:Y:S05]  /*a700*/  @!P2 NANOSLEEP.SYNCS 0x989680 ;  /* 0x009896800000a95d */ /* 0x004fea0003900000 */
[----:B------:R-:W2:Y:S02]  /*a710*/  @!P2 SYNCS.PHASECHK.TRANS64 P2, [R13+URZ+0x110], R0 ;  /* 0x000110000d00a5a7 */ /* 0x000ea4000804007f */
[----:B--2---:R-:W-:Y:S05]  /*a720*/  @!P2 BRA `(.L_x_57) ;  /* 0xfffffffc00f0a947 */ /* 0x004fea000383ffff */
[----:B------:R-:W-:Y:S05]  /*a730*/  BRA `(.L_x_243) ;  /* 0xffffff8c00387947 */ /* 0x000fea000383ffff */
.L_x_116:
[----:B-1----:R1:W2:Y:S02]  /*a740*/  SYNCS.PHASECHK.TRANS64.TRYWAIT P0, [R12+URZ+0x110], R9 ;  /* 0x000110090c0075a7 */ /* 0x0022a4000800017f */
[----:B--2---:R-:W-:Y:S05]  /*a750*/  @!P0 NANOSLEEP.SYNCS 0x989680 ;  /* 0x009896800000895d */ /* 0x004fea0003900000 */
[----:B------:R-:W2:Y:S02]  /*a760*/  @!P0 SYNCS.PHASECHK.TRANS64 P0, [R12+URZ+0x110], R9 ;  /* 0x000110090c0085a7 */ /* 0x000ea4000800007f */
[----:B--2---:R-:W-:Y:S05]  /*a770*/  @!P0 BRA `(.L_x_116) ;  /* 0xfffffffc00f08947 */ /* 0x004fea000383ffff */
[----:B------:R-:W-:Y:S05]  /*a780*/  BRA `(.L_x_244) ;  /* 0xffffffac00487947 */ /* 0x000fea000383ffff */
.L_x_180:
[----:B-1----:R-:W-:-:S04]  /*a790*/  MOV R4, UR4 ;  /* 0x0000000400047c02 */ /* 0x002fc80008000f00 */
[----:B------:R1:W2:Y:S03]  /*a7a0*/  SYNCS.PHASECHK.TRANS64.TRYWAIT P0, [R4+URZ+0x138], R3 ;  /* 0x00013803040075a7 */ /* 0x0002a6000800017f */
[----:B--2---:R-:W-:Y:S05]  /*a7b0*/  @!P0 NANOSLEEP.SYNCS 0x989680 ;  /* 0x009896800000895d */ /* 0x004fea0003900000 */
[----:B------:R-:W2:Y:S02]  /*a7c0*/  @!P0 SYNCS.PHASECHK.TRANS64 P0, [R4+URZ+0x138], R3 ;  /* 0x00013803040085a7 */ /* 0x000ea4000800007f */
[----:B--2---:R-:W-:Y:S05]  /*a7d0*/  @!P0 BRA `(.L_x_180) ;  /* 0xfffffffc00ec8947 */ /* 0x004fea000383ffff */
[----:B------:R-:W-:Y:S05]  /*a7e0*/  BRA `(.L_x_179) ;  /* 0xffffffd800307947 */ /* 0x000fea000383ffff */
.L_x_189:
[----:B-1----:R-:W-:-:S04]  /*a7f0*/  IMAD.U32 R5, RZ, RZ, UR5 ;  /* 0x00000005ff057e24 */ /* 0x002fc8000f8e00ff */
[----:B------:R1:W2:Y:S03]  /*a800*/  SYNCS.PHASECHK.TRANS64.TRYWAIT P1, [R5+URZ+0x120], R4 ;  /* 0x00012004050075a7 */ /* 0x0002a6000802017f */
[----:B--2---:R-:W-:Y:S05]  /*a810*/  @!P1 NANOSLEEP.SYNCS 0x989680 ;  /* 0x009896800000995d */ /* 0x004fea0003900000 */
[----:B------:R-:W2:Y:S02]  /*a820*/  @!P1 SYNCS.PHASECHK.TRANS64 P1, [R5+URZ+0x120], R4 ;  /* 0x00012004050095a7 */ /* 0x000ea4000802007f */
[----:B--2---:R-:W-:Y:S05]  /*a830*/  @!P1 BRA `(.L_x_189) ;  /* 0xfffffffc00ec9947 */ /* 0x004fea000383ffff */
[----:B------:R-:W-:Y:S05]  /*a840*/  BRA `(.L_x_245) ;  /* 0xffffffdc001c7947 */ /* 0x000fea000383ffff */
.L_x_195:
[----:B-12---:R-:W-:-:S04]  /*a850*/  MOV R5, UR5 ;  /* 0x0000000500057c02 */ /* 0x006fc80008000f00 */
[----:B------:R1:W2:Y:S03]  /*a860*/  SYNCS.PHASECHK.TRANS64.TRYWAIT P1, [R5+URZ+0x128], R4 ;  /* 0x00012804050075a7 */ /* 0x0002a6000802017f */
[----:B--2---:R-:W-:Y:S05]  /*a870*/  @!P1 NANOSLEEP.SYNCS 0x989680 ;  /* 0x009896800000995d */ /* 0x004fea0003900000 */
[----:B------:R-:W2:Y:S02]  /*a880*/  @!P1 SYNCS.PHASECHK.TRANS64 P1, [R5+URZ+0x128], R4 ;  /* 0x00012804050095a7 */ /* 0x000ea4000802007f */
[----:B--2---:R-:W-:Y:S05]  /*a890*/  @!P1 BRA `(.L_x_195) ;  /* 0xfffffffc00ec9947 */ /* 0x004fea000383ffff */
[----:B------:R-:W-:Y:S05]  /*a8a0*/  BRA `(.L_x_246) ;  /* 0xffffffdc00647947 */ /* 0x000fea000383ffff */
.L_x_207:
[----:B-1----:R1:W3:Y:S02]  /*a8b0*/  SYNCS.PHASECHK.TRANS64.TRYWAIT P0, [R3+URZ+0x120], R0 ;  /* 0x00012000030075a7 */ /* 0x0022e4000800017f */
[----:B---3--:R-:W-:Y:S05]  /*a8c0*/  @!P0 NANOSLEEP.SYNCS 0x989680 ;  /* 0x009896800000895d */ /* 0x008fea0003900000 */
[----:B------:R-:W3:Y:S02]  /*a8d0*/  @!P0 SYNCS.PHASECHK.TRANS64 P0, [R3+URZ+0x120], R0 ;  /* 0x00012000030085a7 */ /* 0x000ee4000800007f */
[----:B---3--:R-:W-:Y:S05]  /*a8e0*/  @!P0 BRA `(.L_x_207) ;  /* 0xfffffffc00f08947 */ /* 0x008fea000383ffff */
[----:B------:R-:W-:Y:S05]  /*a8f0*/  BRA `(.L_x_247) ;  /* 0xffffffe400647947 */ /* 0x000fea000383ffff */
.L_x_211:
[----:B------:R-:W-:Y:S01]  /*a900*/  BSSY B1, `(.L_x_248) ;  /* 0x0000006000017945 */ /* 0x000fe20003800000 */
[----:B------:R-:W-:-:S07]  /*a910*/  IMAD.MOV.U32 R15, RZ, RZ, -0x1 ;  /* 0xffffffffff0f7424 */ /* 0x000fce00078e00ff */
[----:B------:R-:W-:Y:S05]  /*a920*/  WARPSYNC.COLLECTIVE R15, `(.L_x_249) ;  /* 0x000000000f0c7348 */ /* 0x000fea0003c00000 */
[----:B------:R-:W-:Y:S02]  /*a930*/  ELECT P6, UR62, PT ;  /* 0x00000000003e782f */ /* 0x000fe400038c0000 */
[----:B------:R-:W-:Y:S01]  /*a940*/  MOV R14, UR62 ;  /* 0x0000003e000e7c02 */ /* 0x000fe20008000f00 */
[----:B------:R-:W-:Y:S10]  /*a950*/  ENDCOLLECTIVE ;  /* 0x000000000000791b */ /* 0x000ff40003800000 */
.L_x_249:
[----:B------:R-:W-:Y:S05]  /*a960*/  BSYNC B1 ;  /* 0x0000000000017941 */ /* 0x000fea0003800000 */
.L_x_248:
[----:B------:R-:W-:Y:S05]  /*a970*/  BRA `(.L_x_250) ;  /* 0xffffffe400e47947 */ /* 0x000fea000383ffff */
.L_x_214:
[----:B-1----:R1:W2:Y:S02]  /*a980*/  SYNCS.PHASECHK.TRANS64.TRYWAIT P0, [R14+URZ+0x88], R11 ;  /* 0x0000880b0e0075a7 */ /* 0x0022a4000800017f */
[----:B--2---:R-:W-:Y:S05]  /*a990*/  @!P0 NANOSLEEP.SYNCS 0x989680 ;  /* 0x009896800000895d */ /* 0x004fea0003900000 */
[----:B------:R-:W2:Y:S02]  /*a9a0*/  @!P0 SYNCS.PHASECHK.TRANS64 P0, [R14+URZ+0x88], R11 ;  /* 0x0000880b0e0085a7 */ /* 0x000ea4000800007f */
[----:B--2---:R-:W-:Y:S05]  /*a9b0*/  @!P0 BRA `(.L_x_214) ;  /* 0xfffffffc00f08947 */ /* 0x004fea000383ffff */
[----:B------:R-:W-:Y:S05]  /*a9c0*/  BRA `(.L_x_251) ;  /* 0xffffffe8001c7947 */ /* 0x000fea000383ffff */
.L_x_222:
[----:B------:R-:W-:Y:S01]  /*a9d0*/  BSSY B0, `(.L_x_252) ;  /* 0x0000006000007945 */ /* 0x000fe20003800000 */
[----:B------:R-:W-:-:S07]  /*a9e0*/  MOV R15, 0xffffffff ;  /* 0xffffffff000f7802 */ /* 0x000fce0000000f00 */
[----:B------:R-:W-:Y:S05]  /*a9f0*/  WARPSYNC.COLLECTIVE R15, `(.L_x_253) ;  /* 0x000000000f0c7348 */ /* 0x000fea0003c00000 */
[----:B------:R-:W-:Y:S02]  /*aa00*/  ELECT P6, UR62, PT ;  /* 0x00000000003e782f */ /* 0x000fe400038c0000 */
[----:B------:R-:W-:Y:S01]  /*aa10*/  MOV R14, UR62 ;  /* 0x0000003e000e7c02 */ /* 0x000fe20008000f00 */
[----:B------:R-:W-:Y:S10]  /*aa20*/  ENDCOLLECTIVE ;  /* 0x000000000000791b */ /* 0x000ff40003800000 */
.L_x_253:
[----:B------:R-:W-:Y:S05]  /*aa30*/  BSYNC B0 ;  /* 0x0000000000007941 */ /* 0x000fea0003800000 */
.L_x_252:
[----:B------:R-:W-:Y:S05]  /*aa40*/  BRA `(.L_x_254) ;  /* 0xfffffff000707947 */ /* 0x000fea000383ffff */
.L_x_226:
[----:B-1----:R1:W2:Y:S02]  /*aa50*/  SYNCS.PHASECHK.TRANS64.TRYWAIT P0, [R7+URZ], R2 ;  /* 0x00000002070075a7 */ /* 0x0022a4000800017f */
[----:B--2---:R-:W-:Y:S05]  /*aa60*/  @!P0 NANOSLEEP.SYNCS 0x989680 ;  /* 0x009896800000895d */ /* 0x004fea0003900000 */
[----:B------:R-:W2:Y:S02]  /*aa70*/  @!P0 SYNCS.PHASECHK.TRANS64 P0, [R7+URZ], R2 ;  /* 0x00000002070085a7 */ /* 0x000ea4000800007f */
[----:B--2---:R-:W-:Y:S05]  /*aa80*/  @!P0 BRA `(.L_x_226) ;  /* 0xfffffffc00f08947 */ /* 0x004fea000383ffff */
[----:B------:R-:W-:Y:S05]  /*aa90*/  BRA `(.L_x_255) ;  /* 0xfffffff000b07947 */ /* 0x000fea000383ffff */
.L_x_227:
[----:B-1----:R1:W2:Y:S02]  /*aaa0*/  SYNCS.PHASECHK.TRANS64.TRYWAIT P0, [R9+URZ], R4 ;  /* 0x00000004090075a7 */ /* 0x0022a4000800017f */
[----:B--2---:R-:W-:Y:S05]  /*aab0*/  @!P0 NANOSLEEP.SYNCS 0x989680 ;  /* 0x009896800000895d */ /* 0x004fea0003900000 */
[----:B------:R-:W2:Y:S02]  /*aac0*/  @!P0 SYNCS.PHASECHK.TRANS64 P0, [R9+URZ], R4 ;  /* 0x00000004090085a7 */ /* 0x000ea4000800007f */
[----:B--2---:R-:W-:Y:S05]  /*aad0*/  @!P0 BRA `(.L_x_227) ;  /* 0xfffffffc00f08947 */ /* 0x004fea000383ffff */
[----:B------:R-:W-:Y:S05]  /*aae0*/  BRA `(.L_x_256) ;  /* 0xfffffff000c07947 */ /* 0x000fea000383ffff */
.L_x_228:
[----:B-1----:R1:W2:Y:S02]  /*aaf0*/  SYNCS.PHASECHK.TRANS64.TRYWAIT P0, [R6+URZ], R5 ;  /* 0x00000005060075a7 */ /* 0x0022a4000800017f */
[----:B--2---:R-:W-:Y:S05]  /*ab00*/  @!P0 NANOSLEEP.SYNCS 0x989680 ;  /* 0x009896800000895d */ /* 0x004fea0003900000 */
[----:B------:R-:W2:Y:S02]  /*ab10*/  @!P0 SYNCS.PHASECHK.TRANS64 P0, [R6+URZ], R5 ;  /* 0x00000005060085a7 */ /* 0x000ea4000800007f */
[----:B--2---:R-:W-:Y:S05]  /*ab20*/  @!P0 BRA `(.L_x_228) ;  /* 0xfffffffc00f08947 */ /* 0x004fea000383ffff */
[----:B------:R-:W-:Y:S05]  /*ab30*/  BRA `(.L_x_257) ;  /* 0xfffffff000d07947 */ /* 0x000fea000383ffff */
.L_x_229:
[----:B-1----:R1:W2:Y:S02]  /*ab40*/  SYNCS.PHASECHK.TRANS64.TRYWAIT P0, [R9+URZ], R4 ;  /* 0x00000004090075a7 */ /* 0x0022a4000800017f */
[----:B--2---:R-:W-:Y:S05]  /*ab50*/  @!P0 NANOSLEEP.SYNCS 0x989680 ;  /* 0x009896800000895d */ /* 0x004fea0003900000 */
[----:B------:R-:W2:Y:S02]  /*ab60*/  @!P0 SYNCS.PHASECHK.TRANS64 P0, [R9+URZ], R4 ;  /* 0x00000004090085a7 */ /* 0x000ea4000800007f */
[----:B--2---:R-:W-:Y:S05]  /*ab70*/  @!P0 BRA `(.L_x_229) ;  /* 0xfffffffc00f08947 */ /* 0x004fea000383ffff */
[----:B------:R-:W-:Y:S05]  /*ab80*/  BRA `(.L_x_258) ;  /* 0xfffffff000e07947 */ /* 0x000fea000383ffff */
.L_x_230:
[----:B-1----:R1:W2:Y:S02]  /*ab90*/  SYNCS.PHASECHK.TRANS64.TRYWAIT P0, [R6+URZ], R5 ;  /* 0x00000005060075a7 */ /* 0x0022a4000800017f */
[----:B--2---:R-:W-:Y:S05]  /*aba0*/  @!P0 NANOSLEEP.SYNCS 0x989680 ;  /* 0x009896800000895d */ /* 0x004fea0003900000 */
[----:B------:R-:W2:Y:S02]  /*abb0*/  @!P0 SYNCS.PHASECHK.TRANS64 P0, [R6+URZ], R5 ;  /* 0x00000005060085a7 */ /* 0x000ea4000800007f */
[----:B--2---:R-:W-:Y:S05]  /*abc0*/  @!P0 BRA `(.L_x_230) ;  /* 0xfffffffc00f08947 */ /* 0x004fea000383ffff */
[----:B------:R-:W-:Y:S05]  /*abd0*/  BRA `(.L_x_259) ;  /* 0xfffffff000f07947 */ /* 0x000fea000383ffff */
.L_x_231:
[----:B-1----:R1:W2:Y:S02]  /*abe0*/  SYNCS.PHASECHK.TRANS64.TRYWAIT P0, [R9+URZ], R4 ;  /* 0x00000004090075a7 */ /* 0x0022a4000800017f */
[----:B--2---:R-:W-:Y:S05]  /*abf0*/  @!P0 NANOSLEEP.SYNCS 0x989680 ;  /* 0x009896800000895d */ /* 0x004fea0003900000 */
[----:B------:R-:W2:Y:S02]  /*ac00*/  @!P0 SYNCS.PHASECHK.TRANS64 P0, [R9+URZ], R4 ;  /* 0x00000004090085a7 */ /* 0x000ea4000800007f */
[----:B--2---:R-:W-:Y:S05]  /*ac10*/  @!P0 BRA `(.L_x_231) ;  /* 0xfffffffc00f08947 */ /* 0x004fea000383ffff */
[----:B------:R-:W-:Y:S05]  /*ac20*/  BRA `(.L_x_260) ;  /* 0xfffffff400007947 */ /* 0x000fea000383ffff */
.L_x_232:
[----:B-1----:R1:W2:Y:S02]  /*ac30*/  SYNCS.PHASECHK.TRANS64.TRYWAIT P0, [R6+URZ], R5 ;  /* 0x00000005060075a7 */ /* 0x0022a4000800017f */
[----:B--2---:R-:W-:Y:S05]  /*ac40*/  @!P0 NANOSLEEP.SYNCS 0x989680 ;  /* 0x009896800000895d */ /* 0x004fea0003900000 */
[----:B------:R-:W2:Y:S02]  /*ac50*/  @!P0 SYNCS.PHASECHK.TRANS64 P0, [R6+URZ], R5 ;  /* 0x00000005060085a7 */ /* 0x000ea4000800007f */
[----:B--2---:R-:W-:Y:S05]  /*ac60*/  @!P0 BRA `(.L_x_232) ;  /* 0xfffffffc00f08947 */ /* 0x004fea000383ffff */
[----:B------:R-:W-:Y:S05]  /*ac70*/  BRA `(.L_x_261) ;  /* 0xfffffff400107947 */ /* 0x000fea000383ffff */
.L_x_233:
[----:B-1----:R1:W2:Y:S02]  /*ac80*/  SYNCS.PHASECHK.TRANS64.TRYWAIT P0, [R9+URZ], R4 ;  /* 0x00000004090075a7 */ /* 0x0022a4000800017f */
[----:B--2---:R-:W-:Y:S05]  /*ac90*/  @!P0 NANOSLEEP.SYNCS 0x989680 ;  /* 0x009896800000895d */ /* 0x004fea0003900000 */
[----:B------:R-:W2:Y:S02]  /*aca0*/  @!P0 SYNCS.PHASECHK.TRANS64 P0, [R9+URZ], R4 ;  /* 0x00000004090085a7 */ /* 0x000ea4000800007f */
[----:B--2---:R-:W-:Y:S05]  /*acb0*/  @!P0 BRA `(.L_x_233) ;  /* 0xfffffffc00f08947 */ /* 0x004fea000383ffff */
[----:B------:R-:W-:Y:S05]  /*acc0*/  BRA `(.L_x_262) ;  /* 0xfffffff400207947 */ /* 0x000fea000383ffff */
.L_x_234:
[----:B-1----:R1:W2:Y:S02]  /*acd0*/  SYNCS.PHASECHK.TRANS64.TRYWAIT P0, [R6+URZ], R5 ;  /* 0x00000005060075a7 */ /* 0x0022a4000800017f */
[----:B--2---:R-:W-:Y:S05]  /*ace0*/  @!P0 NANOSLEEP.SYNCS 0x989680 ;  /* 0x009896800000895d */ /* 0x004fea0003900000 */
[----:B------:R-:W2:Y:S02]  /*acf0*/  @!P0 SYNCS.PHASECHK.TRANS64 P0, [R6+URZ], R5 ;  /* 0x00000005060085a7 */ /* 0x000ea4000800007f */
[----:B--2---:R-:W-:Y:S05]  /*ad00*/  @!P0 BRA `(.L_x_234) ;  /* 0xfffffffc00f08947 */ /* 0x004fea000383ffff */
[----:B------:R-:W-:Y:S05]  /*ad10*/  BRA `(.L_x_263) ;  /* 0xfffffff400307947 */ /* 0x000fea000383ffff */
.L_x_235:
[----:B-1----:R1:W2:Y:S02]  /*ad20*/  SYNCS.PHASECHK.TRANS64.TRYWAIT P0, [R9+URZ], R4 ;  /* 0x00000004090075a7 */ /* 0x0022a4000800017f */
[----:B--2---:R-:W-:Y:S05]  /*ad30*/  @!P0 NANOSLEEP.SYNCS 0x989680 ;  /* 0x009896800000895d */ /* 0x004fea0003900000 */
[----:B------:R-:W2:Y:S02]  /*ad40*/  @!P0 SYNCS.PHASECHK.TRANS64 P0, [R9+URZ], R4 ;  /* 0x00000004090085a7 */ /* 0x000ea4000800007f */
[----:B--2---:R-:W-:Y:S05]  /*ad50*/  @!P0 BRA `(.L_x_235) ;  /* 0xfffffffc00f08947 */ /* 0x004fea000383ffff */
[----:B------:R-:W-:Y:S05]  /*ad60*/  BRA `(.L_x_264) ;  /* 0xfffffff400407947 */ /* 0x000fea000383ffff */
.L_x_236:
[----:B-1----:R1:W2:Y:S02]  /*ad70*/  SYNCS.PHASECHK.TRANS64.TRYWAIT P0, [R6+URZ], R5 ;  /* 0x00000005060075a7 */ /* 0x0022a4000800017f */
[----:B--2---:R-:W-:Y:S05]  /*ad80*/  @!P0 NANOSLEEP.SYNCS 0x989680 ;  /* 0x009896800000895d */ /* 0x004fea0003900000 */
[----:B------:R-:W2:Y:S02]  /*ad90*/  @!P0 SYNCS.PHASECHK.TRANS64 P0, [R6+URZ], R5 ;  /* 0x00000005060085a7 */ /* 0x000ea4000800007f */
[----:B--2---:R-:W-:Y:S05]  /*ada0*/  @!P0 BRA `(.L_x_236) ;  /* 0xfffffffc00f08947 */ /* 0x004fea000383ffff */
[----:B------:R-:W-:Y:S05]  /*adb0*/  BRA `(.L_x_265) ;  /* 0xfffffff400507947 */ /* 0x000fea000383ffff */
.L_x_237:
[----:B-1----:R1:W2:Y:S02]  /*adc0*/  SYNCS.PHASECHK.TRANS64.TRYWAIT P0, [R9+URZ], R4 ;  /* 0x00000004090075a7 */ /* 0x0022a4000800017f */
[----:B--2---:R-:W-:Y:S05]  /*add0*/  @!P0 NANOSLEEP.SYNCS 0x989680 ;  /* 0x009896800000895d */ /* 0x004fea0003900000 */
[----:B------:R-:W2:Y:S02]  /*ade0*/  @!P0 SYNCS.PHASECHK.TRANS64 P0, [R9+URZ], R4 ;  /* 0x00000004090085a7 */ /* 0x000ea4000800007f */
[----:B--2---:R-:W-:Y:S05]  /*adf0*/  @!P0 BRA `(.L_x_237) ;  /* 0xfffffffc00f08947 */ /* 0x004fea000383ffff */
[----:B------:R-:W-:Y:S05]  /*ae00*/  BRA `(.L_x_266) ;  /* 0xfffffff400607947 */ /* 0x000fea000383ffff */
.L_x_238:
[----:B-1----:R1:W2:Y:S02]  /*ae10*/  SYNCS.PHASECHK.TRANS64.TRYWAIT P0, [R6+URZ], R5 ;  /* 0x00000005060075a7 */ /* 0x0022a4000800017f */
[----:B--2---:R-:W-:Y:S05]  /*ae20*/  @!P0 NANOSLEEP.SYNCS 0x989680 ;  /* 0x009896800000895d */ /* 0x004fea0003900000 */
[----:B------:R-:W2:Y:S02]  /*ae30*/  @!P0 SYNCS.PHASECHK.TRANS64 P0, [R6+URZ], R5 ;  /* 0x00000005060085a7 */ /* 0x000ea4000800007f */
[----:B--2---:R-:W-:Y:S05]  /*ae40*/  @!P0 BRA `(.L_x_238) ;  /* 0xfffffffc00f08947 */ /* 0x004fea000383ffff */
[----:B------:R-:W-:Y:S05]  /*ae50*/  BRA `(.L_x_267) ;  /* 0xfffffff400707947 */ /* 0x000fea000383ffff */
.L_x_239:
[----:B-1----:R1:W2:Y:S02]  /*ae60*/  SYNCS.PHASECHK.TRANS64.TRYWAIT P0, [R9+URZ], R4 ;  /* 0x00000004090075a7 */ /* 0x0022a4000800017f */
[----:B--2---:R-:W-:Y:S05]  /*ae70*/  @!P0 NANOSLEEP.SYNCS 0x989680 ;  /* 0x009896800000895d */ /* 0x004fea0003900000 */
[----:B------:R-:W2:Y:S02]  /*ae80*/  @!P0 SYNCS.PHASECHK.TRANS64 P0, [R9+URZ], R4 ;  /* 0x00000004090085a7 */ /* 0x000ea4000800007f */
[----:B--2---:R-:W-:Y:S05]  /*ae90*/  @!P0 BRA `(.L_x_239) ;  /* 0xfffffffc00f08947 */ /* 0x004fea000383ffff */
[----:B------:R-:W-:Y:S05]  /*aea0*/  BRA `(.L_x_268) ;  /* 0xfffffff400807947 */ /* 0x000fea000383ffff */
.L_x_240:
[----:B-1----:R1:W2:Y:S02]  /*aeb0*/  SYNCS.PHASECHK.TRANS64.TRYWAIT P0, [R6+URZ], R5 ;  /* 0x00000005060075a7 */ /* 0x0022a4000800017f */
[----:B--2---:R-:W-:Y:S05]  /*aec0*/  @!P0 NANOSLEEP.SYNCS 0x989680 ;  /* 0x009896800000895d */ /* 0x004fea0003900000 */
[----:B------:R-:W2:Y:S02]  /*aed0*/  @!P0 SYNCS.PHASECHK.TRANS64 P0, [R6+URZ], R5 ;  /* 0x00000005060085a7 */ /* 0x000ea4000800007f */
[----:B--2---:R-:W-:Y:S05]  /*aee0*/  @!P0 BRA `(.L_x_240) ;  /* 0xfffffffc00f08947 */ /* 0x004fea000383ffff */
[----:B------:R-:W-:Y:S05]  /*aef0*/  BRA `(.L_x_269) ;  /* 0xfffffff400907947 */ /* 0x000fea000383ffff */
.L_x_241:
[----:B--2---:R2:W3:Y:S02]  /*af00*/  SYNCS.PHASECHK.TRANS64.TRYWAIT P0, [R9+URZ], R4 ;  /* 0x00000004090075a7 */ /* 0x0044e4000800017f */
[----:B---3--:R-:W-:Y:S05]  /*af10*/  @!P0 NANOSLEEP.SYNCS 0x989680 ;  /* 0x009896800000895d */ /* 0x008fea0003900000 */
[----:B------:R-:W3:Y:S02]  /*af20*/  @!P0 SYNCS.PHASECHK.TRANS64 P0, [R9+URZ], R4 ;  /* 0x00000004090085a7 */ /* 0x000ee4000800007f */
[----:B---3--:R-:W-:Y:S05]  /*af30*/  @!P0 BRA `(.L_x_241) ;  /* 0xfffffffc00f08947 */ /* 0x008fea000383ffff */
[----:B------:R-:W-:Y:S05]  /*af40*/  BRA `(.L_x_270) ;  /* 0xfffffff400987947 */ /* 0x000fea000383ffff */
        .weak           $__internal_0_$__cuda_sm20_rcp_rn_f32_slowpath
        .type           $__internal_0_$__cuda_sm20_rcp_rn_f32_slowpath,@function
        .size           $__internal_0_$__cuda_sm20_rcp_rn_f32_slowpath,(.L_x_276 - $__internal_0_$__cuda_sm20_rcp_rn_f32_slowpath)
$__internal_0_$__cuda_sm20_rcp_rn_f32_slowpath:
[----:B------:R-:W-:Y:S01]  /*af50*/  IMAD.SHL.U32 R0, R3, 0x2, RZ ;  /* 0x0000000203007824 */ /* 0x000fe200078e00ff */
[----:B------:R-:W-:Y:S04]  /*af60*/  BSSY B0, `(.L_x_271) ;  /* 0x0000030000007945 */ /* 0x000fe80003800000 */
[----:B------:R-:W-:-:S04]  /*af70*/  SHF.R.U32.HI R43, RZ, 0x18, R0 ;  /* 0x00000018ff2b7819 */ /* 0x000fc80000011600 */
[----:B------:R-:W-:-:S13]  /*af80*/  ISETP.NE.U32.AND P2, PT, R43, RZ, PT ;  /* 0x000000ff2b00720c */ /* 0x000fda0003f45070 */
[----:B------:R-:W-:Y:S05]  /*af90*/  @P2 BRA `(.L_x_272) ;  /* 0x0000000000282947 */ /* 0x000fea0003800000 */
[----:B------:R-:W-:-:S04]  /*afa0*/  SHF.L.U32 R0, R3, 0x1, RZ ;  /* 0x0000000103007819 */ /* 0x000fc800000006ff */
[----:B------:R-:W-:-:S13]  /*afb0*/  ISETP.NE.AND P2, PT, R0, RZ, PT ;  /* 0x000000ff0000720c */ /* 0x000fda0003f45270 */
[----:B------:R-:W-:Y:S01]  /*afc0*/  @P2 FFMA R11, R3, 1.84467440737095516160e+19, RZ ;  /* 0x5f800000030b2823 */ /* 0x000fe200000000ff */
[----:B------:R-:W-:Y:S08]  /*afd0*/  @!P2 MUFU.RCP R10, R3 ;  /* 0x00000003000aa308 */ /* 0x000ff00000001000 */
[----:B------:R-:W1:Y:S02]  /*afe0*/  @P2 MUFU.RCP R0, R11 ;  /* 0x0000000b00002308 */ /* 0x000e640000001000 */
[----:B-1----:R-:W-:-:S04]  /*aff0*/  @P2 FFMA R31, R11, R0, -1 ;  /* 0xbf8000000b1f2423 */ /* 0x002fc80000000000 */
[----:B------:R-:W-:-:S04]  /*b000*/  @P2 FADD.FTZ R31, -R31, -RZ ;  /* 0x800000ff1f1f2221 */ /* 0x000fc80000010100 */
[----:B------:R-:W-:-:S04]  /*b010*/  @P2 FFMA R0, R0, R31, R0 ;  /* 0x0000001f00002223 */ /* 0x000fc80000000000 */
[----:B------:R-:W-:Y:S01]  /*b020*/  @P2 FFMA R10, R0, 1.84467440737095516160e+19, RZ ;  /* 0x5f800000000a2823 */ /* 0x000fe200000000ff */
[----:B------:R-:W-:Y:S06]  /*b030*/  BRA `(.L_x_273) ;  /* 0x0000000000887947 */ /* 0x000fec0003800000 */
.L_x_272:
[----:B------:R-:W-:-:S05]  /*b040*/  VIADD R44, R43, 0xffffff03 ;  /* 0xffffff032b2c7836 */ /* 0x000fca0000000000 */
[----:B------:R-:W-:-:S13]  /*b050*/  ISETP.GT.U32.AND P2, PT, R44, 0x1, PT ;  /* 0x000000012c00780c */ /* 0x000fda0003f44070 */
[----:B------:R-:W-:Y:S05]  /*b060*/  @P2 BRA `(.L_x_274) ;  /* 0x0000000000782947 */ /* 0x000fea0003800000 */
[----:B------:R-:W-:Y:S02]  /*b070*/  LOP3.LUT R0, R3, 0x7fffff, RZ, 0xc0, !PT ;  /* 0x007fffff03007812 */ /* 0x000fe400078ec0ff */
[----:B------:R-:W-:Y:S02]  /*b080*/  MOV R33, 0x3 ;  /* 0x0000000300217802 */ /* 0x000fe40000000f00 */
[----:B------:R-:W-:Y:S02]  /*b090*/  LOP3.LUT R0, R0, 0x3f800000, RZ, 0xfc, !PT ;  /* 0x3f80000000007812 */ /* 0x000fe400078efcff */
[----:B------:R-:W-:Y:S02]  /*b0a0*/  SHF.L.U32 R33, R33, R44, RZ ;  /* 0x0000002c21217219 */ /* 0x000fe400000006ff */
[----:B------:R-:W1:Y:S02]  /*b0b0*/  MUFU.RCP R11, R0 ;  /* 0x00000000000b7308 */ /* 0x000e640000001000 */
[----:B-1----:R-:W-:-:S04]  /*b0c0*/  FFMA R10, R0, R11, -1 ;  /* 0xbf800000000a7423 */ /* 0x002fc8000000000b */
[----:B------:R-:W-:-:S04]  /*b0d0*/  FADD.FTZ R10, -R10, -RZ ;  /* 0x800000ff0a0a7221 */ /* 0x000fc80000010100 */
[CCC-:B------:R-:W-:Y:S01]  /*b0e0*/  FFMA.RM R31, R11.reuse, R10.reuse, R11.reuse ;  /* 0x0000000a0b1f7223 */ /* 0x1c0fe2000000400b */
[----:B------:R-:W-:-:S04]  /*b0f0*/  FFMA.RP R32, R11, R10, R11 ;  /* 0x0000000a0b207223 */ /* 0x000fc8000000800b */
[C---:B------:R-:W-:Y:S02]  /*b100*/  LOP3.LUT R10, R31.reuse, 0x7fffff, RZ, 0xc0, !PT ;  /* 0x007fffff1f0a7812 */ /* 0x040fe400078ec0ff */
[----:B------:R-:W-:Y:S02]  /*b110*/  FSETP.NEU.FTZ.AND P2, PT, R31, R32, PT ;  /* 0x000000201f00720b */ /* 0x000fe40003f5d000 */
[----:B------:R-:W-:Y:S02]  /*b120*/  LOP3.LUT R10, R10, 0x800000, RZ, 0xfc, !PT ;  /* 0x008000000a0a7812 */ /* 0x000fe400078efcff */
[----:B------:R-:W-:Y:S02]  /*b130*/  SEL R11, RZ, 0xffffffff, !P2 ;  /* 0xffffffffff0b7807 */ /* 0x000fe40005000000 */
[----:B------:R-:W-:-:S03]  /*b140*/  LOP3.LUT R33, R33, R10, RZ, 0xc0, !PT ;  /* 0x0000000a21217212 */ /* 0x000fc600078ec0ff */
[----:B------:R-:W-:Y:S01]  /*b150*/  IMAD.MOV R11, RZ, RZ, -R11 ;  /* 0x000000ffff0b7224 */ /* 0x000fe200078e0a0b */
[----:B------:R-:W-:-:S04]  /*b160*/  SHF.R.U32.HI R33, RZ, R44, R33 ;  /* 0x0000002cff217219 */ /* 0x000fc80000011621 */
[--C-:B------:R-:W-:Y:S01]  /*b170*/  LOP3.LUT P3, RZ, R11, R44, R10.reuse, 0xf8, !PT ;  /* 0x0000002c0bff7212 */ /* 0x100fe2000786f80a */
[----:B------:R-:W-:Y:S01]  /*b180*/  VIADD R11, R43, 0xffffff04 ;  /* 0xffffff042b0b7836 */ /* 0x000fe20000000000 */
[C---:B------:R-:W-:Y:S02]  /*b190*/  LOP3.LUT P2, RZ, R33.reuse, 0x1, RZ, 0xc0, !PT ;  /* 0x0000000121ff7812 */ /* 0x040fe4000784c0ff */
[----:B------:R-:W-:Y:S02]  /*b1a0*/  LOP3.LUT P4, RZ, R33, 0x2, RZ, 0xc0, !PT ;  /* 0x0000000221ff7812 */ /* 0x000fe4000788c0ff */
[----:B------:R-:W-:Y:S02]  /*b1b0*/  SHF.R.U32.HI R10, RZ, R11, R10 ;  /* 0x0000000bff0a7219 */ /* 0x000fe4000001160a */
[----:B------:R-:W-:Y:S02]  /*b1c0*/  PLOP3.LUT P2, PT, P2, P3, P4, 0xe0, 0x0 ;  /* 0x000000000000781c */ /* 0x000fe40001747c40 */
[----:B------:R-:W-:-:S02]  /*b1d0*/  LOP3.LUT P3, RZ, R3, 0x7fffff, RZ, 0xc0, !PT ;  /* 0x007fffff03ff7812 */ /* 0x000fc4000786c0ff */
[----:B------:R-:W-:-:S04]  /*b1e0*/  SEL R0, RZ, 0x1, !P2 ;  /* 0x00000001ff007807 */ /* 0x000fc80005000000 */
[----:B------:R-:W-:-:S04]  /*b1f0*/  IADD3 R0, -R0, RZ, RZ ;  /* 0x000000ff00007210 */ /* 0x000fc80007ffe1ff */
[----:B------:R-:W-:-:S13]  /*b200*/  ISETP.GE.AND P2, PT, R0, RZ, PT ;  /* 0x000000ff0000720c */ /* 0x000fda0003f46270 */
[----:B------:R-:W-:-:S05]  /*b210*/  @!P2 IADD3 R10, R10, 0x1, RZ ;  /* 0x000000010a0aa810 */ /* 0x000fca0007ffe0ff */
[----:B------:R-:W-:-:S05]  /*b220*/  @!P3 IMAD.SHL.U32 R10, R10, 0x2, RZ ;  /* 0x000000020a0ab824 */ /* 0x000fca00078e00ff */
[----:B------:R-:W-:Y:S01]  /*b230*/  LOP3.LUT R10, R10, 0x80000000, R3, 0xf8, !PT ;  /* 0x800000000a0a7812 */ /* 0x000fe200078ef803 */
[----:B------:R-:W-:Y:S06]  /*b240*/  BRA `(.L_x_273) ;  /* 0x0000000000047947 */ /* 0x000fec0003800000 */
.L_x_274:
[----:B------:R1:W2:Y:S02]  /*b250*/  MUFU.RCP R10, R3 ;  /* 0x00000003000a7308 */ /* 0x0002a40000001000 */
.L_x_273:
[----:B------:R-:W-:Y:S05]  /*b260*/  BSYNC B0 ;  /* 0x0000000000007941 */ /* 0x000fea0003800000 */
.L_x_271:
[----:B--2---:R-:W-:Y:S01]  /*b270*/  MOV R0, R10 ;  /* 0x0000000a00007202 */ /* 0x004fe20000000f00 */
[----:B------:R-:W-:Y:S01]  /*b280*/  IMAD.MOV.U32 R10, RZ, RZ, R34 ;  /* 0x000000ffff0a7224 */ /* 0x000fe200078e0022 */
[----:B------:R-:W-:-:S04]  /*b290*/  MOV R11, 0x0 ;  /* 0x00000000000b7802 */ /* 0x000fc80000000f00 */
[----:B-1----:R-:W-:Y:S05]  /*b2a0*/  RET.REL.NODEC R10 `(_ZN7cutlass13device_kernelINS_4gemm6kernel13GemmUniversalIN4cute5tupleIJiiiiEEENS1_10collective13CollectiveMmaINS1_37MainloopSm90TmaGmmaWarpSpecializedFP8ILi17ENS5_IJNS4_1CILi2EEENSA_ILi1EEESC_EEENS1_35KernelTmaWarpSpecializedCooperativeEEENS5_IJNSA_ILi128EEENSA_ILi64EEESH_EEENS_12float_e4m3_tENS5_IJlSC_lEEESJ_SK_NS4_8TiledMMAINS4_8MMA_AtomIJNS4_4SM904GMMA30MMA_64x64x32_F32E4M3E4M3_SS_TNILNSO_7ScaleInE1ELSQ_1EEEEEENS4_6LayoutISD_NS5_IJSC_NSA_ILi0EEESU_EEEEENS5_IJNS4_10UnderscoreESX_SX_EEEEENS4_13SM90_TMA_LOADENS4_14ComposedLayoutINS4_7SwizzleILi2ELi4ELi3EEENS4_18smem_ptr_flag_bitsILi8EEENST_INS5_IJNSA_ILi8EEESH_EEENS5_IJSH_SC_EEEEEEEvNS4_8identityENS4_23SM90_TMA_LOAD_MULTICASTES1A_vS1B_EENS_8epilogue10collective18CollectiveEpilogueINS1E_22Sm90TmaWarpSpecializedILi2ELi2ELi16ELb0ELb0EEEJSI_NS5_IJSG_NSA_ILi32EEEEEESJ_SK_SJ_SK_NS1E_6fusion15FusionCallbacksIS1I_NS1L_13LinCombEltActINS1E_6thread7SigmoidESJ_fSJ_fLNS_15FloatRoundStyleE2EEESI_S1K_JEEES10_NS11_INS12_ILi1ELi4ELi3EEES15_NST_INS5_IJS16_S1J_EEENS5_IJS1J_SC_EEEEEEENS4_39AutoVectorizingCopyWithAssumedAlignmentILi128EEENS4_14SM90_TMA_STOREES1X_S1Z_NS4_9Copy_AtomIJNS4_17SM90_U32x4_STSM_NENS_6half_tEEEEvEEEvvEEEEvNT_6ParamsE) ;  /* 0xffffff4c0a547950 */ /* 0x002fea0003c3ffff */
.L_x_275:
[----:B------:R-:W-:-:S00]  /*b2b0*/  BRA `(.L_x_275) ;  /* 0xfffffffc00fc7947 */ /* 0x000fc0000383ffff */
[----:B------:R-:W-:-:S00]  /*b2c0*/  NOP ;  /* 0x0000000000007918 */ /* 0x000fc00000000000 */
        /* <DEDUP_REMOVED lines=11> */
.L_x_276:


//--------------------- .nv.global.init           --------------------------
	.section	.nv.global.init,"aw",@progbits
.nv.global.init:
	.type		$str$24,@object
	.size		$str$24,($str$25 - $str$24)
$str$24:
        /*0000*/ 	.byte	0x28, 0x61, 0x64, 0x64, 0x72, 0x65, 0x73, 0x73, 0x20, 0x26, 0x20, 0x6d, 0x61, 0x73, 0x6b, 0x29
        /*0010*/ 	.byte	0x20, 0x3d, 0x3d, 0x20, 0x30, 0x00
	.type		$str$25,@object
	.size		$str$25,(__unnamed_1 - $str$25)
$str$25:
        /*0016*/ 	.byte	0x2f, 0x74, 0x6d, 0x70, 0x2f, 0x63, 0x75, 0x74, 0x6c, 0x61, 0x73, 0x73, 0x5f, 0x73, 0x77, 0x65
        /*0026*/ 	.byte	0x65, 0x70, 0x5f, 0x73, 0x72, 0x63, 0x2f, 0x69, 0x6e, 0x63, 0x6c, 0x75, 0x64, 0x65, 0x2f, 0x63
        /*0036*/ 	.byte	0x75, 0x74, 0x65, 0x2f, 0x70, 0x6f, 0x69, 0x6e, 0x74, 0x65, 0x72, 0x5f, 0x66, 0x6c, 0x61, 0x67
        /*0046*/ 	.byte	0x67, 0x65, 0x64, 0x2e, 0x68, 0x70, 0x70, 0x00
	.type		__unnamed_1,@object
	.size		__unnamed_1,(.L_0 - __unnamed_1)
__unnamed_1:
        /*004e*/ 	.byte	0x61, 0x75, 0x74, 0x6f, 0x20, 0x63, 0x75, 0x74, 0x65, 0x3a, 0x3a, 0x61, 0x73, 0x5f, 0x70, 0x6f
        /* <DEDUP_REMOVED lines=27> */
        /*020e*/ 	.byte	0x3a, 0x43, 0x3c, 0x34, 0x30, 0x39, 0x36, 0x3e, 0x3e, 0x3e, 0x3e, 0x3e, 0x5d, 0x00
.L_0:


//--------------------- .nv.shared._ZN7cutlass13device_kernelINS_4gemm6kernel13GemmUniversalIN4cute5tupleIJiiiiEEENS1_10collective13CollectiveMmaINS1_37MainloopSm90TmaGmmaWarpSpecializedFP8ILi17ENS5_IJNS4_1CILi2EEENSA_ILi1EEESC_EEENS1_35KernelTmaWarpSpecializedCooperativeEEENS5_IJNSA_ILi128EEENSA_ILi64EEESH_EEENS_12float_e4m3_tENS5_IJlSC_lEEESJ_SK_NS4_8TiledMMAINS4_8MMA_AtomIJNS4_4SM904GMMA30MMA_64x64x32_F32E4M3E4M3_SS_TNILNSO_7ScaleInE1ELSQ_1EEEEEENS4_6LayoutISD_NS5_IJSC_NSA_ILi0EEESU_EEEEENS5_IJNS4_10UnderscoreESX_SX_EEEEENS4_13SM90_TMA_LOADENS4_14ComposedLayoutINS4_7SwizzleILi2ELi4ELi3EEENS4_18smem_ptr_flag_bitsILi8EEENST_INS5_IJNSA_ILi8EEESH_EEENS5_IJSH_SC_EEEEEEEvNS4_8identityENS4_23SM90_TMA_LOAD_MULTICASTES1A_vS1B_EENS_8epilogue10collective18CollectiveEpilogueINS1E_22Sm90TmaWarpSpecializedILi2ELi2ELi16ELb0ELb0EEEJSI_NS5_IJSG_NSA_ILi32EEEEEESJ_SK_SJ_SK_NS1E_6fusion15FusionCallbacksIS1I_NS1L_13LinCombEltActINS1E_6thread7SigmoidESJ_fSJ_fLNS_15FloatRoundStyleE2EEESI_S1K_JEEES10_NS11_INS12_ILi1ELi4ELi3EEES15_NST_INS5_IJS16_S1J_EEENS5_IJS1J_SC_EEEEEEENS4_39AutoVectorizingCopyWithAssumedAlignmentILi128EEENS4_14SM90_TMA_STOREES1X_S1Z_NS4_9Copy_AtomIJNS4_17SM90_U32x4_STSM_NENS_6half_tEEEEvEEEvvEEEEvNT_6ParamsE --------------------------
	.section	.nv.shared._ZN7cutlass13device_kernelINS_4gemm6kernel13GemmUniversalIN4cute5tupleIJiiiiEEENS1_10collective13CollectiveMmaINS1_37MainloopSm90TmaGmmaWarpSpecializedFP8ILi17ENS5_IJNS4_1CILi2EEENSA_ILi1EEESC_EEENS1_35KernelTmaWarpSpecializedCooperativeEEENS5_IJNSA_ILi128EEENSA_ILi64EEESH_EEENS_12float_e4m3_tENS5_IJlSC_lEEESJ_SK_NS4_8TiledMMAINS4_8MMA_AtomIJNS4_4SM904GMMA30MMA_64x64x32_F32E4M3E4M3_SS_TNILNSO_7ScaleInE1ELSQ_1EEEEEENS4_6LayoutISD_NS5_IJSC_NSA_ILi0EEESU_EEEEENS5_IJNS4_10UnderscoreESX_SX_EEEEENS4_13SM90_TMA_LOADENS4_14ComposedLayoutINS4_7SwizzleILi2ELi4ELi3EEENS4_18smem_ptr_flag_bitsILi8EEENST_INS5_IJNSA_ILi8EEESH_EEENS5_IJSH_SC_EEEEEEEvNS4_8identityENS4_23SM90_TMA_LOAD_MULTICASTES1A_vS1B_EENS_8epilogue10collective18CollectiveEpilogueINS1E_22Sm90TmaWarpSpecializedILi2ELi2ELi16ELb0ELb0EEEJSI_NS5_IJSG_NSA_ILi32EEEEEESJ_SK_SJ_SK_NS1E_6fusion15FusionCallbacksIS1I_NS1L_13LinCombEltActINS1E_6thread7SigmoidESJ_fSJ_fLNS_15FloatRoundStyleE2EEESI_S1K_JEEES10_NS11_INS12_ILi1ELi4ELi3EEES15_NST_INS5_IJS16_S1J_EEENS5_IJS1J_SC_EEEEEEENS4_39AutoVectorizingCopyWithAssumedAlignmentILi128EEENS4_14SM90_TMA_STOREES1X_S1Z_NS4_9Copy_AtomIJNS4_17SM90_U32x4_STSM_NENS_6half_tEEEEvEEEvvEEEEvNT_6ParamsE,"aw",@nobits
	.sectionflags	@""
	.align	16
	.zero		1024


//--------------------- .nv.shared.reserved.0     --------------------------
	.section	.nv.shared.reserved.0,"aw",@nobits
	.weak		__nv_reservedSMEM_offset_0_alias
	.size		__nv_reservedSMEM_offset_0_alias, 0, 0
	.other		__nv_reservedSMEM_offset_0_alias,@"STO_CUDA_RESERVED_SHARED STV_DEFAULT"
__nv_reservedSMEM_offset_0_alias:
	.zero		0


//--------------------- .nv.global                --------------------------
	.section	.nv.global,"aw",@nobits
.nv.global:
	.type		_ZN39_INTERNAL_5b419905_4_k_cu_14b23be3_27654cute1_E,@object
	.size		_ZN39_INTERNAL_5b419905_4_k_cu_14b23be3_27654cute1_E,(_ZN39_INTERNAL_5b419905_4_k_cu_14b23be3_27654cuda3std3__45__cpo6cbeginE - _ZN39_INTERNAL_5b419905_4_k_cu_14b23be3_27654cute1_E)
_ZN39_INTERNAL_5b419905_4_k_cu_14b23be3_27654cute1_E:
	.zero		1
	.type		_ZN39_INTERNAL_5b419905_4_k_cu_14b23be3_27654cuda3std3__45__cpo6cbeginE,@object
	.size		_ZN39_INTERNAL_5b419905_4_k_cu_14b23be3_27654cuda3std3__45__cpo6cbeginE,(_ZN39_INTERNAL_5b419905_4_k_cu_14b23be3_27654cuda3std3__48in_placeE - _ZN39_INTERNAL_5b419905_4_k_cu_14b23be3_27654cuda3std3__45__cpo6cbeginE)
_ZN39_INTERNAL_5b419905_4_k_cu_14b23be3_27654cuda3std3__45__cpo6cbeginE:
	.zero		1
	.type		_ZN39_INTERNAL_5b419905_4_k_cu_14b23be3_27654cuda3std3__48in_placeE,@object
	.size		_ZN39_INTERNAL_5b419905_4_k_cu_14b23be3_27654cuda3std3__48in_placeE,(_ZN39_INTERNAL_5b419905_4_k_cu_14b23be3_27654cuda3std6ranges3__45__cpo9iter_moveE - _ZN39_INTERNAL_5b419905_4_k_cu_14b23be3_27654cuda3std3__48in_placeE)
_ZN39_INTERNAL_5b419905_4_k_cu_14b23be3_27654cuda3std3__48in_placeE:
	.zero		1
	.type		_ZN39_INTERNAL_5b419905_4_k_cu_14b23be3_27654cuda3std6ranges3__45__cpo9iter_moveE,@object
	.size		_ZN39_INTERNAL_5b419905_4_k_cu_14b23be3_27654cuda3std6ranges3__45__cpo9iter_moveE,(_ZN39_INTERNAL_5b419905_4_k_cu_14b23be3_27654cuda3std3__45__cpo5beginE - _ZN39_INTERNAL_5b419905_4_k_cu_14b23be3_27654cuda3std6ranges3__45__cpo9iter_moveE)
_ZN39_INTERNAL_5b419905_4_k_cu_14b23be3_27654cuda3std6ranges3__45__cpo9iter_moveE:
	.zero		1
	.type		_ZN39_INTERNAL_5b419905_4_k_cu_14b23be3_27654cuda3std3__45__cpo5beginE,@object
	.size		_ZN39_INTERNAL_5b419905_4_k_cu_14b23be3_27654cuda3std3__45__cpo5beginE,(_ZN39_INTERNAL_5b419905_4_k_cu_14b23be3_27654cuda3std3__441_GLOBAL__N__5b419905_4_k_cu_14b23be3_27656ignoreE - _ZN39_INTERNAL_5b419905_4_k_cu_14b23be3_27654cuda3std3__45__cpo5beginE)
_ZN39_INTERNAL_5b419905_4_k_cu_14b23be3_27654cuda3std3__45__cpo5beginE:
	.zero		1
	.type		_ZN39_INTERNAL_5b419905_4_k_cu_14b23be3_27654cuda3std3__441_GLOBAL__N__5b419905_4_k_cu_14b23be3_27656ignoreE,@object
	.size		_ZN39_INTERNAL_5b419905_4_k_cu_14b23be3_27654cuda3std3__441_GLOBAL__N__5b419905_4_k_cu_14b23be3_27656ignoreE,(_ZN39_INTERNAL_5b419905_4_k_cu_14b23be3_27654cute7productE - _ZN39_INTERNAL_5b419905_4_k_cu_14b23be3_27654cuda3std3__441_GLOBAL__N__5b419905_4_k_cu_14b23be3_27656ignoreE)
_ZN39_INTERNAL_5b419905_4_k_cu_14b23be3_27654cuda3std3__441_GLOBAL__N__5b419905_4_k_cu_14b23be3_27656ignoreE:
	.zero		1
	.type		_ZN39_INTERNAL_5b419905_4_k_cu_14b23be3_27654cute7productE,@object
	.size		_ZN39_INTERNAL_5b419905_4_k_cu_14b23be3_27654cute7productE,(_ZN39_INTERNAL_5b419905_4_k_cu_14b23be3_27654cuda3std3__45__cpo3endE - _ZN39_INTERNAL_5b419905_4_k_cu_14b23be3_27654cute7productE)
_ZN39_INTERNAL_5b419905_4_k_cu_14b23be3_27654cute7productE:
	.zero		1
	.type		_ZN39_INTERNAL_5b419905_4_k_cu_14b23be3_27654cuda3std3__45__cpo3endE,@object
	.size		_ZN39_INTERNAL_5b419905_4_k_cu_14b23be3_27654cuda3std3__45__cpo3endE,(_ZN39_INTERNAL_5b419905_4_k_cu_14b23be3_27654cuda3std3__419piecewise_constructE - _ZN39_INTERNAL_5b419905_4_k_cu_14b23be3_27654cuda3std3__45__cpo3endE)
_ZN39_INTERNAL_5b419905_4_k_cu_14b23be3_27654cuda3std3__45__cpo3endE:
	.zero		1
	.type		_ZN39_INTERNAL_5b419905_4_k_cu_14b23be3_27654cuda3std3__419piecewise_constructE,@object
	.size		_ZN39_INTERNAL_5b419905_4_k_cu_14b23be3_27654cuda3std3__419piecewise_constructE,(_ZN39_INTERNAL_5b419905_4_k_cu_14b23be3_27654cuda3std3__45__cpo4cendE - _ZN39_INTERNAL_5b419905_4_k_cu_14b23be3_27654cuda3std3__419piecewise_constructE)
_ZN39_INTERNAL_5b419905_4_k_cu_14b23be3_27654cuda3std3__419piecewise_constructE:
	.zero		1
	.type		_ZN39_INTERNAL_5b419905_4_k_cu_14b23be3_27654cuda3std3__45__cpo4cendE,@object
	.size		_ZN39_INTERNAL_5b419905_4_k_cu_14b23be3_27654cuda3std3__45__cpo4cendE,(_ZN39_INTERNAL_5b419905_4_k_cu_14b23be3_27654cuda3std6ranges3__45__cpo4swapE - _ZN39_INTERNAL_5b419905_4_k_cu_14b23be3_27654cuda3std3__45__cpo4cendE)
_ZN39_INTERNAL_5b419905_4_k_cu_14b23be3_27654cuda3std3__45__cpo4cendE:
	.zero		1
	.type		_ZN39_INTERNAL_5b419905_4_k_cu_14b23be3_27654cuda3std6ranges3__45__cpo4swapE,@object
	.size		_ZN39_INTERNAL_5b419905_4_k_cu_14b23be3_27654cuda3std6ranges3__45__cpo4swapE,(.L_8 - _ZN39_INTERNAL_5b419905_4_k_cu_14b23be3_27654cuda3std6ranges3__45__cpo4swapE)
_ZN39_INTERNAL_5b419905_4_k_cu_14b23be3_27654cuda3std6ranges3__45__cpo4swapE:
	.zero		1
.L_8:


//--------------------- .nv.constant0._ZN7cutlass13device_kernelINS_4gemm6kernel13GemmUniversalIN4cute5tupleIJiiiiEEENS1_10collective13CollectiveMmaINS1_37MainloopSm90TmaGmmaWarpSpecializedFP8ILi17ENS5_IJNS4_1CILi2EEENSA_ILi1EEESC_EEENS1_35KernelTmaWarpSpecializedCooperativeEEENS5_IJNSA_ILi128EEENSA_ILi64EEESH_EEENS_12float_e4m3_tENS5_IJlSC_lEEESJ_SK_NS4_8TiledMMAINS4_8MMA_AtomIJNS4_4SM904GMMA30MMA_64x64x32_F32E4M3E4M3_SS_TNILNSO_7ScaleInE1ELSQ_1EEEEEENS4_6LayoutISD_NS5_IJSC_NSA_ILi0EEESU_EEEEENS5_IJNS4_10UnderscoreESX_SX_EEEEENS4_13SM90_TMA_LOADENS4_14ComposedLayoutINS4_7SwizzleILi2ELi4ELi3EEENS4_18smem_ptr_flag_bitsILi8EEENST_INS5_IJNSA_ILi8EEESH_EEENS5_IJSH_SC_EEEEEEEvNS4_8identityENS4_23SM90_TMA_LOAD_MULTICASTES1A_vS1B_EENS_8epilogue10collective18CollectiveEpilogueINS1E_22Sm90TmaWarpSpecializedILi2ELi2ELi16ELb0ELb0EEEJSI_NS5_IJSG_NSA_ILi32EEEEEESJ_SK_SJ_SK_NS1E_6fusion15FusionCallbacksIS1I_NS1L_13LinCombEltActINS1E_6thread7SigmoidESJ_fSJ_fLNS_15FloatRoundStyleE2EEESI_S1K_JEEES10_NS11_INS12_ILi1ELi4ELi3EEES15_NST_INS5_IJS16_S1J_EEENS5_IJS1J_SC_EEEEEEENS4_39AutoVectorizingCopyWithAssumedAlignmentILi128EEENS4_14SM90_TMA_STOREES1X_S1Z_NS4_9Copy_AtomIJNS4_17SM90_U32x4_STSM_NENS_6half_tEEEEvEEEvvEEEEvNT_6ParamsE --------------------------
	.section	.nv.constant0._ZN7cutlass13device_kernelINS_4gemm6kernel13GemmUniversalIN4cute5tupleIJiiiiEEENS1_10collective13CollectiveMmaINS1_37MainloopSm90TmaGmmaWarpSpecializedFP8ILi17ENS5_IJNS4_1CILi2EEENSA_ILi1EEESC_EEENS1_35KernelTmaWarpSpecializedCooperativeEEENS5_IJNSA_ILi128EEENSA_ILi64EEESH_EEENS_12float_e4m3_tENS5_IJlSC_lEEESJ_SK_NS4_8TiledMMAINS4_8MMA_AtomIJNS4_4SM904GMMA30MMA_64x64x32_F32E4M3E4M3_SS_TNILNSO_7ScaleInE1ELSQ_1EEEEEENS4_6LayoutISD_NS5_IJSC_NSA_ILi0EEESU_EEEEENS5_IJNS4_10UnderscoreESX_SX_EEEEENS4_13SM90_TMA_LOADENS4_14ComposedLayoutINS4_7SwizzleILi2ELi4ELi3EEENS4_18smem_ptr_flag_bitsILi8EEENST_INS5_IJNSA_ILi8EEESH_EEENS5_IJSH_SC_EEEEEEEvNS4_8identityENS4_23SM90_TMA_LOAD_MULTICASTES1A_vS1B_EENS_8epilogue10collective18CollectiveEpilogueINS1E_22Sm90TmaWarpSpecializedILi2ELi2ELi16ELb0ELb0EEEJSI_NS5_IJSG_NSA_ILi32EEEEEESJ_SK_SJ_SK_NS1E_6fusion15FusionCallbacksIS1I_NS1L_13LinCombEltActINS1E_6thread7SigmoidESJ_fSJ_fLNS_15FloatRoundStyleE2EEESI_S1K_JEEES10_NS11_INS12_ILi1ELi4ELi3EEES15_NST_INS5_IJS16_S1J_EEENS5_IJS1J_SC_EEEEEEENS4_39AutoVectorizingCopyWithAssumedAlignmentILi128EEENS4_14SM90_TMA_STOREES1X_S1Z_NS4_9Copy_AtomIJNS4_17SM90_U32x4_STSM_NENS_6half_tEEEEvEEEvvEEEEvNT_6ParamsE,"a",@progbits
	.sectionflags	@""
	.align	4
.nv.constant0._ZN7cutlass13device_kernelINS_4gemm6kernel13GemmUniversalIN4cute5tupleIJiiiiEEENS1_10collective13CollectiveMmaINS1_37MainloopSm90TmaGmmaWarpSpecializedFP8ILi17ENS5_IJNS4_1CILi2EEENSA_ILi1EEESC_EEENS1_35KernelTmaWarpSpecializedCooperativeEEENS5_IJNSA_ILi128EEENSA_ILi64EEESH_EEENS_12float_e4m3_tENS5_IJlSC_lEEESJ_SK_NS4_8TiledMMAINS4_8MMA_AtomIJNS4_4SM904GMMA30MMA_64x64x32_F32E4M3E4M3_SS_TNILNSO_7ScaleInE1ELSQ_1EEEEEENS4_6LayoutISD_NS5_IJSC_NSA_ILi0EEESU_EEEEENS5_IJNS4_10UnderscoreESX_SX_EEEEENS4_13SM90_TMA_LOADENS4_14ComposedLayoutINS4_7SwizzleILi2ELi4ELi3EEENS4_18smem_ptr_flag_bitsILi8EEENST_INS5_IJNSA_ILi8EEESH_EEENS5_IJSH_SC_EEEEEEEvNS4_8identityENS4_23SM90_TMA_LOAD_MULTICASTES1A_vS1B_EENS_8epilogue10collective18CollectiveEpilogueINS1E_22Sm90TmaWarpSpecializedILi2ELi2ELi16ELb0ELb0EEEJSI_NS5_IJSG_NSA_ILi32EEEEEESJ_SK_SJ_SK_NS1E_6fusion15FusionCallbacksIS1I_NS1L_13LinCombEltActINS1E_6thread7SigmoidESJ_fSJ_fLNS_15FloatRoundStyleE2EEESI_S1K_JEEES10_NS11_INS12_ILi1ELi4ELi3EEES15_NST_INS5_IJS16_S1J_EEENS5_IJS1J_SC_EEEEEEENS4_39AutoVectorizingCopyWithAssumedAlignmentILi128EEENS4_14SM90_TMA_STOREES1X_S1Z_NS4_9Copy_AtomIJNS4_17SM90_U32x4_STSM_NENS_6half_tEEEEvEEEvvEEEEvNT_6ParamsE:
	.zero		2432


//--------------------- SYMBOLS --------------------------

	.type		.nv.reservedSmem.offset0,@object
	.size		.nv.reservedSmem.offset0,0x4
	.type		__assertfail,@function
